	.target	sm_90a

	.elftype	@"ET_EXEC"


//--------------------- .note.nv.tkinfo           --------------------------
	.section	.note.nv.tkinfo,"",@"SHT_NOTE"
	.sectionflags	@"SHF_NOTE_NV_TKINFO"
	.tkinfo
        /*0018*/ 	.word	0x00000002
        /*0030*/ 	.string	""
        /*0030*/ 	.string	"ptxas"
        /*0030*/ 	.string	"Cuda compilation tools, release 13.0, V13.0.88"
        /*0030*/ 	.string	"Build cuda_13.0.r13.0/compiler.36424714_0"
        /*0030*/ 	.string	"-arch sm_90a -m 64 "



//--------------------- .note.nv.cuinfo           --------------------------
	.section	.note.nv.cuinfo,"",@"SHT_NOTE"
	.sectionflags	@"SHF_NOTE_NV_CUINFO"
        /*0018*/ 	.short	0x0002
        /*001a*/ 	.short	0x005a
        /*001c*/ 	.short	0x0082
	.zero		2


//--------------------- .nv.info                  --------------------------
	.section	.nv.info,"",@"SHT_CUDA_INFO"
	.align	4


	//----- nvinfo : EIATTR_REGCOUNT
	.align		4
        /*0000*/ 	.byte	0x04, 0x2f
        /*0002*/ 	.short	(.L_15 - .L_14)
	.align		4
.L_14:
        /*0004*/ 	.word	index@(_ZN7cutlass13device_kernelINS_4gemm6kernel13GemmUniversalIN4cute5tupleIJiiiiEEENS1_10collective13CollectiveMmaINS1_34MainloopSm90TmaGmmaWarpSpecializedILi7ENS5_IJNS4_1CILi4EEESB_NSA_ILi1EEEEEENS1_32KernelTmaWarpSpecializedPingpongEEENS5_IJNSA_ILi64EEESG_NSA_ILi128EEEEEENS_10bfloat16_tENS5_IJlSC_lEEESJ_SK_NS4_8TiledMMAINS4_8MMA_AtomIJNS4_4SM904GMMA27MMA_64x64x16_F32BF16BF16_SSILNSO_5MajorE0ELSQ_0ELNSO_7ScaleInE1ELSR_1EEEEEENS4_6LayoutINS5_IJSC_SC_SC_EEENS5_IJNSA_ILi0EEESW_SW_EEEEENS5_IJNS4_10UnderscoreESZ_SZ_EEEEENS4_23SM90_TMA_LOAD_MULTICASTENS4_14ComposedLayoutINS4_7SwizzleILi3ELi4ELi3EEENS4_18smem_ptr_flag_bitsILi16EEENSU_INS5_IJNSA_ILi8EEESG_EEENS5_IJSG_SC_EEEEEEEvNS4_8identityES12_S1C_vS1D_EENS_8epilogue10collective6detail29Sm90TmaWarpSpecializedAdapterINS1G_15DefaultEpilogueISJ_SK_SK_NS1F_6thread17LinearCombinationISJ_Li1EffLNS1K_9ScaleType4KindE0ELNS_15FloatRoundStyleE2ESJ_EENS1_15EpilogueDefaultEEEEEvvEEEEvNT_6ParamsE)
        /*0008*/ 	.word	0x000000a8


	//----- nvinfo : EIATTR_FRAME_SIZE
	.align		4
.L_15:
        /*000c*/ 	.byte	0x04, 0x11
        /*000e*/ 	.short	(.L_17 - .L_16)
	.align		4
.L_16:
        /*0010*/ 	.word	index@(_ZN7cutlass13device_kernelINS_4gemm6kernel13GemmUniversalIN4cute5tupleIJiiiiEEENS1_10collective13CollectiveMmaINS1_34MainloopSm90TmaGmmaWarpSpecializedILi7ENS5_IJNS4_1CILi4EEESB_NSA_ILi1EEEEEENS1_32KernelTmaWarpSpecializedPingpongEEENS5_IJNSA_ILi64EEESG_NSA_ILi128EEEEEENS_10bfloat16_tENS5_IJlSC_lEEESJ_SK_NS4_8TiledMMAINS4_8MMA_AtomIJNS4_4SM904GMMA27MMA_64x64x16_F32BF16BF16_SSILNSO_5MajorE0ELSQ_0ELNSO_7ScaleInE1ELSR_1EEEEEENS4_6LayoutINS5_IJSC_SC_SC_EEENS5_IJNSA_ILi0EEESW_SW_EEEEENS5_IJNS4_10UnderscoreESZ_SZ_EEEEENS4_23SM90_TMA_LOAD_MULTICASTENS4_14ComposedLayoutINS4_7SwizzleILi3ELi4ELi3EEENS4_18smem_ptr_flag_bitsILi16EEENSU_INS5_IJNSA_ILi8EEESG_EEENS5_IJSG_SC_EEEEEEEvNS4_8identityES12_S1C_vS1D_EENS_8epilogue10collective6detail29Sm90TmaWarpSpecializedAdapterINS1G_15DefaultEpilogueISJ_SK_SK_NS1F_6thread17LinearCombinationISJ_Li1EffLNS1K_9ScaleType4KindE0ELNS_15FloatRoundStyleE2ESJ_EENS1_15EpilogueDefaultEEEEEvvEEEEvNT_6ParamsE)
        /*0014*/ 	.word	0x00000008


	//----- nvinfo : EIATTR_MIN_STACK_SIZE
	.align		4
.L_17:
        /*0018*/ 	.byte	0x04, 0x12
        /*001a*/ 	.short	(.L_19 - .L_18)
	.align		4
.L_18:
        /*001c*/ 	.word	index@(_ZN7cutlass13device_kernelINS_4gemm6kernel13GemmUniversalIN4cute5tupleIJiiiiEEENS1_10collective13CollectiveMmaINS1_34MainloopSm90TmaGmmaWarpSpecializedILi7ENS5_IJNS4_1CILi4EEESB_NSA_ILi1EEEEEENS1_32KernelTmaWarpSpecializedPingpongEEENS5_IJNSA_ILi64EEESG_NSA_ILi128EEEEEENS_10bfloat16_tENS5_IJlSC_lEEESJ_SK_NS4_8TiledMMAINS4_8MMA_AtomIJNS4_4SM904GMMA27MMA_64x64x16_F32BF16BF16_SSILNSO_5MajorE0ELSQ_0ELNSO_7ScaleInE1ELSR_1EEEEEENS4_6LayoutINS5_IJSC_SC_SC_EEENS5_IJNSA_ILi0EEESW_SW_EEEEENS5_IJNS4_10UnderscoreESZ_SZ_EEEEENS4_23SM90_TMA_LOAD_MULTICASTENS4_14ComposedLayoutINS4_7SwizzleILi3ELi4ELi3EEENS4_18smem_ptr_flag_bitsILi16EEENSU_INS5_IJNSA_ILi8EEESG_EEENS5_IJSG_SC_EEEEEEEvNS4_8identityES12_S1C_vS1D_EENS_8epilogue10collective6detail29Sm90TmaWarpSpecializedAdapterINS1G_15DefaultEpilogueISJ_SK_SK_NS1F_6thread17LinearCombinationISJ_Li1EffLNS1K_9ScaleType4KindE0ELNS_15FloatRoundStyleE2ESJ_EENS1_15EpilogueDefaultEEEEEvvEEEEvNT_6ParamsE)
        /*0020*/ 	.word	0x00000008
.L_19:


//--------------------- .nv.compat                --------------------------
	.section	.nv.compat,"",@"SHT_CUDA_COMPAT_INFO"
	.align	4
        /*0000*/ 	.byte	0x02, 0x09, 0x01, 0x00, 0x02, 0x02, 0x04, 0x00, 0x02, 0x05, 0x05, 0x00, 0x03, 0x07, 0x01, 0x01
        /*0010*/ 	.byte	0x02, 0x03, 0x01, 0x00, 0x02, 0x06, 0x01, 0x00, 0x04, 0x0b, 0x08, 0x00, 0x00, 0x00, 0x00, 0x00
        /*0020*/ 	.byte	0x00, 0x00, 0x00, 0x00


//--------------------- .nv.info._ZN7cutlass13device_kernelINS_4gemm6kernel13GemmUniversalIN4cute5tupleIJiiiiEEENS1_10collective13CollectiveMmaINS1_34MainloopSm90TmaGmmaWarpSpecializedILi7ENS5_IJNS4_1CILi4EEESB_NSA_ILi1EEEEEENS1_32KernelTmaWarpSpecializedPingpongEEENS5_IJNSA_ILi64EEESG_NSA_ILi128EEEEEENS_10bfloat16_tENS5_IJlSC_lEEESJ_SK_NS4_8TiledMMAINS4_8MMA_AtomIJNS4_4SM904GMMA27MMA_64x64x16_F32BF16BF16_SSILNSO_5MajorE0ELSQ_0ELNSO_7ScaleInE1ELSR_1EEEEEENS4_6LayoutINS5_IJSC_SC_SC_EEENS5_IJNSA_ILi0EEESW_SW_EEEEENS5_IJNS4_10UnderscoreESZ_SZ_EEEEENS4_23SM90_TMA_LOAD_MULTICASTENS4_14ComposedLayoutINS4_7SwizzleILi3ELi4ELi3EEENS4_18smem_ptr_flag_bitsILi16EEENSU_INS5_IJNSA_ILi8EEESG_EEENS5_IJSG_SC_EEEEEEEvNS4_8identityES12_S1C_vS1D_EENS_8epilogue10collective6detail29Sm90TmaWarpSpecializedAdapterINS1G_15DefaultEpilogueISJ_SK_SK_NS1F_6thread17LinearCombinationISJ_Li1EffLNS1K_9ScaleType4KindE0ELNS_15FloatRoundStyleE2ESJ_EENS1_15EpilogueDefaultEEEEEvvEEEEvNT_6ParamsE --------------------------
	.section	.nv.info._ZN7cutlass13device_kernelINS_4gemm6kernel13GemmUniversalIN4cute5tupleIJiiiiEEENS1_10collective13CollectiveMmaINS1_34MainloopSm90TmaGmmaWarpSpecializedILi7ENS5_IJNS4_1CILi4EEESB_NSA_ILi1EEEEEENS1_32KernelTmaWarpSpecializedPingpongEEENS5_IJNSA_ILi64EEESG_NSA_ILi128EEEEEENS_10bfloat16_tENS5_IJlSC_lEEESJ_SK_NS4_8TiledMMAINS4_8MMA_AtomIJNS4_4SM904GMMA27MMA_64x64x16_F32BF16BF16_SSILNSO_5MajorE0ELSQ_0ELNSO_7ScaleInE1ELSR_1EEEEEENS4_6LayoutINS5_IJSC_SC_SC_EEENS5_IJNSA_ILi0EEESW_SW_EEEEENS5_IJNS4_10UnderscoreESZ_SZ_EEEEENS4_23SM90_TMA_LOAD_MULTICASTENS4_14ComposedLayoutINS4_7SwizzleILi3ELi4ELi3EEENS4_18smem_ptr_flag_bitsILi16EEENSU_INS5_IJNSA_ILi8EEESG_EEENS5_IJSG_SC_EEEEEEEvNS4_8identityES12_S1C_vS1D_EENS_8epilogue10collective6detail29Sm90TmaWarpSpecializedAdapterINS1G_15DefaultEpilogueISJ_SK_SK_NS1F_6thread17LinearCombinationISJ_Li1EffLNS1K_9ScaleType4KindE0ELNS_15FloatRoundStyleE2ESJ_EENS1_15EpilogueDefaultEEEEEvvEEEEvNT_6ParamsE,"",@"SHT_CUDA_INFO"
	.sectionflags	@""
	.align	4


	//----- nvinfo : EIATTR_CUDA_API_VERSION
	.align		4
        /*0000*/ 	.byte	0x04, 0x37
        /*0002*/ 	.short	(.L_21 - .L_20)
.L_20:
        /*0004*/ 	.word	0x00000082


	//----- nvinfo : EIATTR_KPARAM_INFO
	.align		4
.L_21:
        /*0008*/ 	.byte	0x04, 0x17
        /*000a*/ 	.short	(.L_23 - .L_22)
.L_22:
        /*000c*/ 	.word	0x00000000
        /*0010*/ 	.short	0x0000
        /*0012*/ 	.short	0x0070
        /*0014*/ 	.byte	0x00, 0xf0, 0x01, 0x10


	//----- nvinfo : EIATTR_SPARSE_MMA_MASK
	.align		4
.L_23:
        /*0018*/ 	.byte	0x03, 0x50
        /*001a*/ 	.short	0x0000


	//----- nvinfo : EIATTR_MAXREG_COUNT
	.align		4
        /*001c*/ 	.byte	0x03, 0x1b
        /*001e*/ 	.short	0x00a8


	//----- nvinfo : EIATTR_NUM_BARRIERS
	.align		4
        /*0020*/ 	.byte	0x02, 0x4c
        /*0022*/ 	.byte	0x01
	.zero		1


	//----- nvinfo : EIATTR_EXTERNS
	.align		4
        /*0024*/ 	.byte	0x04, 0x0f
        /*0026*/ 	.short	(.L_25 - .L_24)


	//   ....[0]....
	.align		4
.L_24:
        /*0028*/ 	.word	index@(__assertfail)


	//----- nvinfo : EIATTR_ANNOTATIONS
	.align		4
.L_25:
        /*002c*/ 	.byte	0x04, 0x55
        /*002e*/ 	.short	(.L_27 - .L_26)


	//   ....[0]....
.L_26:
        /*0030*/ 	.word	0x00000001
        /*0034*/ 	.byte	0x30, 0x0e, 0x00, 0x00, 0x01, 0x00, 0x00, 0x00, 0x00, 0x15, 0x00, 0x00, 0x01, 0x00, 0x00, 0x00
        /*0044*/ 	.byte	0xd0, 0x49, 0x00, 0x00, 0x01, 0x00, 0x00, 0x00, 0x20, 0x58, 0x00, 0x00


	//----- nvinfo : EIATTR_MERCURY_ISA_VERSION
	.align		4
.L_27:
        /*0050*/ 	.byte	0x03, 0x5f
        /*0052*/ 	.short	0x0101


	//----- nvinfo : EIATTR_INT_WARP_WIDE_INSTR_OFFSETS
	.align		4
        /*0054*/ 	.byte	0x04, 0x31
        /*0056*/ 	.short	(.L_29 - .L_28)


	//   ....[0]....
.L_28:
        /*0058*/ 	.word	0x00000560


	//   ....[1]....
        /*005c*/ 	.word	0x00000600


	//   ....[2]....
        /*0060*/ 	.word	0x00000620


	//   ....[3]....
        /*0064*/ 	.word	0x00000630


	//   ....[4]....
        /*0068*/ 	.word	0x00000680


	//   ....[5]....
        /*006c*/ 	.word	0x000006a0


	//   ....[6]....
        /*0070*/ 	.word	0x000007f0


	//   ....[7]....
        /*0074*/ 	.word	0x00000830


	//----- nvinfo : EIATTR_COOP_GROUP_MASK_REGIDS
	.align		4
.L_29:
        /*0078*/ 	.byte	0x04, 0x29
        /*007a*/ 	.short	(.L_31 - .L_30)


	//   ....[0]....
.L_30:
        /*007c*/ 	.word	0xffffffff


	//   ....[1]....
        /*0080*/ 	.word	0xffffffff


	//   ....[2]....
        /*0084*/ 	.word	0xffffffff


	//   ....[3]....
        /*0088*/ 	.word	0xffffffff


	//   ....[4]....
        /*008c*/ 	.word	0xffffffff


	//   ....[5]....
        /*0090*/ 	.word	0xffffffff


	//   ....[6]....
        /*0094*/ 	.word	0xffffffff


	//----- nvinfo : EIATTR_COOP_GROUP_INSTR_OFFSETS
	.align		4
.L_31:
        /*0098*/ 	.byte	0x04, 0x28
        /*009a*/ 	.short	(.L_33 - .L_32)


	//   ....[0]....
.L_32:
        /*009c*/ 	.word	0x00000070


	//   ....[1]....
        /*00a0*/ 	.word	0x00000080


	//   ....[2]....
        /*00a4*/ 	.word	0x00000140


	//   ....[3]....
        /*00a8*/ 	.word	0x00000330


	//   ....[4]....
        /*00ac*/ 	.word	0x00000370


	//   ....[5]....
        /*00b0*/ 	.word	0x000003b0


	//   ....[6]....
        /*00b4*/ 	.word	0x000009e0


	//----- nvinfo : EIATTR_REG_RECONFIG
	.align		4
.L_33:
        /*00b8*/ 	.byte	0x01, 0x54
	.zero		2


	//----- nvinfo : EIATTR_SYSCALL_OFFSETS
	.align		4
        /*00bc*/ 	.byte	0x04, 0x46
        /*00be*/ 	.short	(.L_35 - .L_34)


	//   ....[0]....
.L_34:
        /*00c0*/ 	.word	0x000019f0


	//----- nvinfo : EIATTR_MBARRIER_INSTR_OFFSETS
	.align		4
.L_35:
        /*00c4*/ 	.byte	0x04, 0x39
        /*00c6*/ 	.short	(.L_37 - .L_36)


	//   ....[0]....
.L_36:
        /*00c8*/ 	.word	0x00000240
        /*00cc*/ 	.word	0x000000ff
        /*00d0*/ 	.word	0x00000000
        /*00d4*/ 	.short	0x0100
        /*00d6*/ 	.byte	0x08
	.zero		1


	//   ....[1]....
        /*00d8*/ 	.word	0x00000250
        /*00dc*/ 	.word	0x000000ff
        /*00e0*/ 	.word	0x00000038
        /*00e4*/ 	.short	0x0100
        /*00e6*/ 	.byte	0x08
	.zero		1


	//   ....[2]....
        /*00e8*/ 	.word	0x00000260
        /*00ec*/ 	.word	0x000000ff
        /*00f0*/ 	.word	0x00000008
        /*00f4*/ 	.short	0x0100
        /*00f6*/ 	.byte	0x08
	.zero		1


	//   ....[3]....
        /*00f8*/ 	.word	0x00000270
        /*00fc*/ 	.word	0x000000ff
        /*0100*/ 	.word	0x00000040
        /*0104*/ 	.short	0x0100
        /*0106*/ 	.byte	0x08
	.zero		1


	//   ....[4]....
        /*0108*/ 	.word	0x00000280
        /*010c*/ 	.word	0x000000ff
        /*0110*/ 	.word	0x00000010
        /*0114*/ 	.short	0x0100
        /*0116*/ 	.byte	0x08
	.zero		1


	//   ....[5]....
        /*0118*/ 	.word	0x00000290
        /*011c*/ 	.word	0x000000ff
        /*0120*/ 	.word	0x00000048
        /*0124*/ 	.short	0x0100
        /*0126*/ 	.byte	0x08
	.zero		1


	//   ....[6]....
        /*0128*/ 	.word	0x000002a0
        /*012c*/ 	.word	0x000000ff
        /*0130*/ 	.word	0x00000018
        /*0134*/ 	.short	0x0100
        /*0136*/ 	.byte	0x08
	.zero		1


	//   ....[7]....
        /*0138*/ 	.word	0x000002b0
        /*013c*/ 	.word	0x000000ff
        /*0140*/ 	.word	0x00000050
        /*0144*/ 	.short	0x0100
        /*0146*/ 	.byte	0x08
	.zero		1


	//   ....[8]....
        /*0148*/ 	.word	0x000002c0
        /*014c*/ 	.word	0x000000ff
        /*0150*/ 	.word	0x00000020
        /*0154*/ 	.short	0x0100
        /*0156*/ 	.byte	0x08
	.zero		1


	//   ....[9]....
        /*0158*/ 	.word	0x000002d0
        /*015c*/ 	.word	0x000000ff
        /*0160*/ 	.word	0x00000058
        /*0164*/ 	.short	0x0100
        /*0166*/ 	.byte	0x08
	.zero		1


	//   ....[10]....
        /*0168*/ 	.word	0x000002e0
        /*016c*/ 	.word	0x000000ff
        /*0170*/ 	.word	0x00000028
        /*0174*/ 	.short	0x0100
        /*0176*/ 	.byte	0x08
	.zero		1


	//   ....[11]....
        /*0178*/ 	.word	0x000002f0
        /*017c*/ 	.word	0x000000ff
        /*0180*/ 	.word	0x00000060
        /*0184*/ 	.short	0x0100
        /*0186*/ 	.byte	0x08
	.zero		1


	//   ....[12]....
        /*0188*/ 	.word	0x00000300
        /*018c*/ 	.word	0x000000ff
        /*0190*/ 	.word	0x00000030
        /*0194*/ 	.short	0x0100
        /*0196*/ 	.byte	0x08
	.zero		1


	//   ....[13]....
        /*0198*/ 	.word	0x00000310
        /*019c*/ 	.word	0x000000ff
        /*01a0*/ 	.word	0x00000068
        /*01a4*/ 	.short	0x0100
        /*01a6*/ 	.byte	0x08
	.zero		1


	//   ....[14]....
        /*01a8*/ 	.word	0x00000860
        /*01ac*/ 	.word	0x000000ff
        /*01b0*/ 	.word	0x000000a0
        /*01b4*/ 	.short	0x0100
        /*01b6*/ 	.byte	0x08
	.zero		1


	//   ....[15]....
        /*01b8*/ 	.word	0x00000900
        /*01bc*/ 	.word	0x000000ff
        /*01c0*/ 	.word	0x000000a8
        /*01c4*/ 	.short	0x0100
        /*01c6*/ 	.byte	0x08
	.zero		1


	//   ....[16]....
        /*01c8*/ 	.word	0x00000960
        /*01cc*/ 	.word	0x000000ff
        /*01d0*/ 	.word	0x00000080
        /*01d4*/ 	.short	0x0100
        /*01d6*/ 	.byte	0x09
	.zero		1


	//   ....[17]....
        /*01d8*/ 	.word	0x00000970
        /*01dc*/ 	.word	0x000000ff
        /*01e0*/ 	.word	0x00000088
        /*01e4*/ 	.short	0x0100
        /*01e6*/ 	.byte	0x09
	.zero		1


	//   ....[18]....
        /*01e8*/ 	.word	0x00000980
        /*01ec*/ 	.word	0x000000ff
        /*01f0*/ 	.word	0x00000090
        /*01f4*/ 	.short	0x0100
        /*01f6*/ 	.byte	0x09
	.zero		1


	//   ....[19]....
        /*01f8*/ 	.word	0x00000990
        /*01fc*/ 	.word	0x000000ff
        /*0200*/ 	.word	0x00000098
        /*0204*/ 	.short	0x0100
        /*0206*/ 	.byte	0x09
	.zero		1


	//   ....[20]....
        /*0208*/ 	.word	0x000018b0
        /*020c*/ 	.word	0x000000ff
        /*0210*/ 	.word	0xfffffff8
        /*0214*/ 	.short	0x010a
        /*0216*/ 	.byte	0x2b
	.zero		1


	//   ....[21]....
        /*0218*/ 	.word	0x00001a70
        /*021c*/ 	.word	0x00000003
        /*0220*/ 	.word	0x00000000
        /*0224*/ 	.short	0x010a
        /*0226*/ 	.byte	0x3f
	.zero		1


	//   ....[22]....
        /*0228*/ 	.word	0x00001ab0
        /*022c*/ 	.word	0x00000003
        /*0230*/ 	.word	0x00000000
        /*0234*/ 	.short	0x010a
        /*0236*/ 	.byte	0x3f
	.zero		1


	//   ....[23]....
        /*0238*/ 	.word	0x00001f70
        /*023c*/ 	.word	0x000000ff
        /*0240*/ 	.word	0x00000000
        /*0244*/ 	.short	0x010a
        /*0246*/ 	.byte	0x04
	.zero		1


	//   ....[24]....
        /*0248*/ 	.word	0x00001fb0
        /*024c*/ 	.word	0x000000ff
        /*0250*/ 	.word	0x00000000
        /*0254*/ 	.short	0x010a
        /*0256*/ 	.byte	0x04
	.zero		1


	//   ....[25]....
        /*0258*/ 	.word	0x000023d0
        /*025c*/ 	.word	0x00000005
        /*0260*/ 	.word	0x00000000
        /*0264*/ 	.short	0x0101
        /*0266*/ 	.byte	0x3f
	.zero		1


	//   ....[26]....
        /*0268*/ 	.word	0x000024e0
        /*026c*/ 	.word	0x00000003
        /*0270*/ 	.word	0x00000000
        /*0274*/ 	.short	0x0101
        /*0276*/ 	.byte	0x30
	.zero		1


	//   ....[27]....
        /*0278*/ 	.word	0x00002610
        /*027c*/ 	.word	0x00000000
        /*0280*/ 	.word	0x00000000
        /*0284*/ 	.short	0x0101
        /*0286*/ 	.byte	0x3f
	.zero		1


	//   ....[28]....
        /*0288*/ 	.word	0x00002690
        /*028c*/ 	.word	0x000000ff
        /*0290*/ 	.word	0x00000008
        /*0294*/ 	.short	0x010a
        /*0296*/ 	.byte	0x2b
	.zero		1


	//   ....[29]....
        /*0298*/ 	.word	0x00004a10
        /*029c*/ 	.word	0x00000000
        /*02a0*/ 	.word	0x00000000
        /*02a4*/ 	.short	0x0101
        /*02a6*/ 	.byte	0x30
	.zero		1


	//   ....[30]....
        /*02a8*/ 	.word	0x00005480
        /*02ac*/ 	.word	0x0000000b
        /*02b0*/ 	.word	0x00000038
        /*02b4*/ 	.short	0x010a
        /*02b6*/ 	.byte	0x3f
	.zero		1


	//   ....[31]....
        /*02b8*/ 	.word	0x00005980
        /*02bc*/ 	.word	0x00000006
        /*02c0*/ 	.word	0x000000a8
        /*02c4*/ 	.short	0x0101
        /*02c6*/ 	.byte	0x3f
	.zero		1


	//   ....[32]....
        /*02c8*/ 	.word	0x00006090
        /*02cc*/ 	.word	0x00000007
        /*02d0*/ 	.word	0x00000000
        /*02d4*/ 	.short	0x010a
        /*02d6*/ 	.byte	0x3f
	.zero		1


	//   ....[33]....
        /*02d8*/ 	.word	0x00006110
        /*02dc*/ 	.word	0x00000006
        /*02e0*/ 	.word	0x00000000
        /*02e4*/ 	.short	0x010a
        /*02e6*/ 	.byte	0x3f
	.zero		1


	//   ....[34]....
        /*02e8*/ 	.word	0x000061a0
        /*02ec*/ 	.word	0x00000007
        /*02f0*/ 	.word	0x00000000
        /*02f4*/ 	.short	0x010a
        /*02f6*/ 	.byte	0x3f
	.zero		1


	//   ....[35]....
        /*02f8*/ 	.word	0x00006230
        /*02fc*/ 	.word	0x00000006
        /*0300*/ 	.word	0x00000000
        /*0304*/ 	.short	0x010a
        /*0306*/ 	.byte	0x3f
	.zero		1


	//   ....[36]....
        /*0308*/ 	.word	0x000062c0
        /*030c*/ 	.word	0x00000007
        /*0310*/ 	.word	0x00000000
        /*0314*/ 	.short	0x010a
        /*0316*/ 	.byte	0x3f
	.zero		1


	//   ....[37]....
        /*0318*/ 	.word	0x00006350
        /*031c*/ 	.word	0x00000006
        /*0320*/ 	.word	0x00000000
        /*0324*/ 	.short	0x010a
        /*0326*/ 	.byte	0x3f
	.zero		1


	//   ....[38]....
        /*0328*/ 	.word	0x000063e0
        /*032c*/ 	.word	0x00000005
        /*0330*/ 	.word	0x00000000
        /*0334*/ 	.short	0x010a
        /*0336*/ 	.byte	0x3f
	.zero		1


	//   ....[39]....
        /*0338*/ 	.word	0x00006450
        /*033c*/ 	.word	0x00000003
        /*0340*/ 	.word	0xfffffff8
        /*0344*/ 	.short	0x010a
        /*0346*/ 	.byte	0x3f
	.zero		1


	//   ....[40]....
        /*0348*/ 	.word	0x000064a0
        /*034c*/ 	.word	0x00000003
        /*0350*/ 	.word	0x00000000
        /*0354*/ 	.short	0x010a
        /*0356*/ 	.byte	0x3f
	.zero		1


	//   ....[41]....
        /*0358*/ 	.word	0x00006500
        /*035c*/ 	.word	0x00000005
        /*0360*/ 	.word	0x00000000
        /*0364*/ 	.short	0x010a
        /*0366*/ 	.byte	0x3f
	.zero		1


	//   ....[42]....
        /*0368*/ 	.word	0x00006560
        /*036c*/ 	.word	0x00000003
        /*0370*/ 	.word	0x00000008
        /*0374*/ 	.short	0x010a
        /*0376*/ 	.byte	0x3f
	.zero		1


	//   ....[43]....
        /*0378*/ 	.word	0x00006630
        /*037c*/ 	.word	0x0000000b
        /*0380*/ 	.word	0x00000038
        /*0384*/ 	.short	0x010a
        /*0386*/ 	.byte	0x3f
	.zero		1


	//   ....[44]....
        /*0388*/ 	.word	0x00006700
        /*038c*/ 	.word	0x00000007
        /*0390*/ 	.word	0x00000000
        /*0394*/ 	.short	0x010a
        /*0396*/ 	.byte	0x3f
	.zero		1


	//   ....[45]....
        /*0398*/ 	.word	0x00006750
        /*039c*/ 	.word	0x00000006
        /*03a0*/ 	.word	0x00000000
        /*03a4*/ 	.short	0x010a
        /*03a6*/ 	.byte	0x3f
	.zero		1


	//   ....[46]....
        /*03a8*/ 	.word	0x000067a0
        /*03ac*/ 	.word	0x00000007
        /*03b0*/ 	.word	0x00000000
        /*03b4*/ 	.short	0x010a
        /*03b6*/ 	.byte	0x3f
	.zero		1


	//   ....[47]....
        /*03b8*/ 	.word	0x000067f0
        /*03bc*/ 	.word	0x00000006
        /*03c0*/ 	.word	0x00000000
        /*03c4*/ 	.short	0x010a
        /*03c6*/ 	.byte	0x3f
	.zero		1


	//   ....[48]....
        /*03c8*/ 	.word	0x00006840
        /*03cc*/ 	.word	0x00000007
        /*03d0*/ 	.word	0x00000000
        /*03d4*/ 	.short	0x010a
        /*03d6*/ 	.byte	0x3f
	.zero		1


	//   ....[49]....
        /*03d8*/ 	.word	0x00006890
        /*03dc*/ 	.word	0x00000006
        /*03e0*/ 	.word	0x00000000
        /*03e4*/ 	.short	0x010a
        /*03e6*/ 	.byte	0x3f
	.zero		1


	//----- nvinfo : EIATTR_NUM_MBARRIERS
	.align		4
.L_37:
        /*03e8*/ 	.byte	0x03, 0x38
        /*03ea*/ 	.short	0x0014


	//----- nvinfo : EIATTR_EXIT_INSTR_OFFSETS
	.align		4
        /*03ec*/ 	.byte	0x04, 0x1c
        /*03ee*/ 	.short	(.L_39 - .L_38)


	//   ....[0]....
.L_38:
        /*03f0*/ 	.word	0x00001490


	//   ....[1]....
        /*03f4*/ 	.word	0x000014f0


	//   ....[2]....
        /*03f8*/ 	.word	0x00005050


	//   ....[3]....
        /*03fc*/ 	.word	0x00005080


	//   ....[4]....
        /*0400*/ 	.word	0x00006430


	//----- nvinfo : EIATTR_MAX_THREADS
	.align		4
.L_39:
        /*0404*/ 	.byte	0x04, 0x05
        /*0406*/ 	.short	(.L_41 - .L_40)
.L_40:
        /*0408*/ 	.word	0x00000180
        /*040c*/ 	.word	0x00000001
        /*0410*/ 	.word	0x00000001


	//----- nvinfo : EIATTR_CRS_STACK_SIZE
	.align		4
.L_41:
        /*0414*/ 	.byte	0x04, 0x1e
        /*0416*/ 	.short	(.L_43 - .L_42)
.L_42:
        /*0418*/ 	.word	0x00000000


	//----- nvinfo : EIATTR_CBANK_PARAM_SIZE
	.align		4
.L_43:
        /*041c*/ 	.byte	0x03, 0x19
        /*041e*/ 	.short	0x0470


	//----- nvinfo : EIATTR_PARAM_CBANK
	.align		4
        /*0420*/ 	.byte	0x04, 0x0a
        /*0422*/ 	.short	(.L_45 - .L_44)
	.align		4
.L_44:
        /*0424*/ 	.word	index@(.nv.constant0._ZN7cutlass13device_kernelINS_4gemm6kernel13GemmUniversalIN4cute5tupleIJiiiiEEENS1_10collective13CollectiveMmaINS1_34MainloopSm90TmaGmmaWarpSpecializedILi7ENS5_IJNS4_1CILi4EEESB_NSA_ILi1EEEEEENS1_32KernelTmaWarpSpecializedPingpongEEENS5_IJNSA_ILi64EEESG_NSA_ILi128EEEEEENS_10bfloat16_tENS5_IJlSC_lEEESJ_SK_NS4_8TiledMMAINS4_8MMA_AtomIJNS4_4SM904GMMA27MMA_64x64x16_F32BF16BF16_SSILNSO_5MajorE0ELSQ_0ELNSO_7ScaleInE1ELSR_1EEEEEENS4_6LayoutINS5_IJSC_SC_SC_EEENS5_IJNSA_ILi0EEESW_SW_EEEEENS5_IJNS4_10UnderscoreESZ_SZ_EEEEENS4_23SM90_TMA_LOAD_MULTICASTENS4_14ComposedLayoutINS4_7SwizzleILi3ELi4ELi3EEENS4_18smem_ptr_flag_bitsILi16EEENSU_INS5_IJNSA_ILi8EEESG_EEENS5_IJSG_SC_EEEEEEEvNS4_8identityES12_S1C_vS1D_EENS_8epilogue10collective6detail29Sm90TmaWarpSpecializedAdapterINS1G_15DefaultEpilogueISJ_SK_SK_NS1F_6thread17LinearCombinationISJ_Li1EffLNS1K_9ScaleType4KindE0ELNS_15FloatRoundStyleE2ESJ_EENS1_15EpilogueDefaultEEEEEvvEEEEvNT_6ParamsE)
        /*0428*/ 	.short	0x0210
        /*042a*/ 	.short	0x0470


	//----- nvinfo : EIATTR_SW_WAR
	.align		4
.L_45:
        /*042c*/ 	.byte	0x04, 0x36
        /*042e*/ 	.short	(.L_47 - .L_46)
.L_46:
        /*0430*/ 	.word	0x00000008
.L_47:


//--------------------- .nv.callgraph             --------------------------
	.section	.nv.callgraph,"",@"SHT_CUDA_CALLGRAPH"
	.align	4
	.sectionentsize	8
	.align		4
        /*0000*/ 	.word	0x00000000
	.align		4
        /*0004*/ 	.word	0xffffffff
	.align		4
        /*0008*/ 	.word	index@(_ZN7cutlass13device_kernelINS_4gemm6kernel13GemmUniversalIN4cute5tupleIJiiiiEEENS1_10collective13CollectiveMmaINS1_34MainloopSm90TmaGmmaWarpSpecializedILi7ENS5_IJNS4_1CILi4EEESB_NSA_ILi1EEEEEENS1_32KernelTmaWarpSpecializedPingpongEEENS5_IJNSA_ILi64EEESG_NSA_ILi128EEEEEENS_10bfloat16_tENS5_IJlSC_lEEESJ_SK_NS4_8TiledMMAINS4_8MMA_AtomIJNS4_4SM904GMMA27MMA_64x64x16_F32BF16BF16_SSILNSO_5MajorE0ELSQ_0ELNSO_7ScaleInE1ELSR_1EEEEEENS4_6LayoutINS5_IJSC_SC_SC_EEENS5_IJNSA_ILi0EEESW_SW_EEEEENS5_IJNS4_10UnderscoreESZ_SZ_EEEEENS4_23SM90_TMA_LOAD_MULTICASTENS4_14ComposedLayoutINS4_7SwizzleILi3ELi4ELi3EEENS4_18smem_ptr_flag_bitsILi16EEENSU_INS5_IJNSA_ILi8EEESG_EEENS5_IJSG_SC_EEEEEEEvNS4_8identityES12_S1C_vS1D_EENS_8epilogue10collective6detail29Sm90TmaWarpSpecializedAdapterINS1G_15DefaultEpilogueISJ_SK_SK_NS1F_6thread17LinearCombinationISJ_Li1EffLNS1K_9ScaleType4KindE0ELNS_15FloatRoundStyleE2ESJ_EENS1_15EpilogueDefaultEEEEEvvEEEEvNT_6ParamsE)
	.align		4
        /*000c*/ 	.word	index@(__assertfail)
	.align		4
        /*0010*/ 	.word	0x00000000
	.align		4
        /*0014*/ 	.word	0xfffffffe
	.align		4
        /*0018*/ 	.word	0x00000000
	.align		4
        /*001c*/ 	.word	0xfffffffd
	.align		4
        /*0020*/ 	.word	0x00000000
	.align		4
        /*0024*/ 	.word	0xfffffffc


//--------------------- .nv.constant4             --------------------------
	.section	.nv.constant4,"a",@progbits
	.align	8
	.align		8
.nv.constant4:
        /*0000*/ 	.dword	__assertfail
	.align		8
        /*0008*/ 	.dword	__unnamed_1
	.align		8
        /*0010*/ 	.dword	_ZN40_INTERNAL_27ce54e8_4_k_cu_72f12824_187214cuda3std3__45__cpo5beginE
	.align		8
        /*0018*/ 	.dword	_ZN40_INTERNAL_27ce54e8_4_k_cu_72f12824_187214cuda3std3__45__cpo3endE
	.align		8
        /*0020*/ 	.dword	_ZN40_INTERNAL_27ce54e8_4_k_cu_72f12824_187214cuda3std3__45__cpo6cbeginE
	.align		8
        /*0028*/ 	.dword	_ZN40_INTERNAL_27ce54e8_4_k_cu_72f12824_187214cuda3std3__45__cpo4cendE
	.align		8
        /*0030*/ 	.dword	_ZN40_INTERNAL_27ce54e8_4_k_cu_72f12824_187214cuda3std3__442_GLOBAL__N__27ce54e8_4_k_cu_72f12824_187216ignoreE
	.align		8
        /*0038*/ 	.dword	_ZN40_INTERNAL_27ce54e8_4_k_cu_72f12824_187214cuda3std3__419piecewise_constructE
	.align		8
        /*0040*/ 	.dword	_ZN40_INTERNAL_27ce54e8_4_k_cu_72f12824_187214cuda3std3__48in_placeE
	.align		8
        /*0048*/ 	.dword	_ZN40_INTERNAL_27ce54e8_4_k_cu_72f12824_187214cuda3std6ranges3__45__cpo4swapE
	.align		8
        /*0050*/ 	.dword	_ZN40_INTERNAL_27ce54e8_4_k_cu_72f12824_187214cuda3std6ranges3__45__cpo9iter_moveE
	.align		8
        /*0058*/ 	.dword	_ZN40_INTERNAL_27ce54e8_4_k_cu_72f12824_187214cute7productE
	.align		8
        /*0060*/ 	.dword	_ZN40_INTERNAL_27ce54e8_4_k_cu_72f12824_187214cute1_E
	.align		8
        /*0068*/ 	.dword	$str$22
	.align		8
        /*0070*/ 	.dword	$str$23


//--------------------- .text._ZN7cutlass13device_kernelINS_4gemm6kernel13GemmUniversalIN4cute5tupleIJiiiiEEENS1_10collective13CollectiveMmaINS1_34MainloopSm90TmaGmmaWarpSpecializedILi7ENS5_IJNS4_1CILi4EEESB_NSA_ILi1EEEEEENS1_32KernelTmaWarpSpecializedPingpongEEENS5_IJNSA_ILi64EEESG_NSA_ILi128EEEEEENS_10bfloat16_tENS5_IJlSC_lEEESJ_SK_NS4_8TiledMMAINS4_8MMA_AtomIJNS4_4SM904GMMA27MMA_64x64x16_F32BF16BF16_SSILNSO_5MajorE0ELSQ_0ELNSO_7ScaleInE1ELSR_1EEEEEENS4_6LayoutINS5_IJSC_SC_SC_EEENS5_IJNSA_ILi0EEESW_SW_EEEEENS5_IJNS4_10UnderscoreESZ_SZ_EEEEENS4_23SM90_TMA_LOAD_MULTICASTENS4_14ComposedLayoutINS4_7SwizzleILi3ELi4ELi3EEENS4_18smem_ptr_flag_bitsILi16EEENSU_INS5_IJNSA_ILi8EEESG_EEENS5_IJSG_SC_EEEEEEEvNS4_8identityES12_S1C_vS1D_EENS_8epilogue10collective6detail29Sm90TmaWarpSpecializedAdapterINS1G_15DefaultEpilogueISJ_SK_SK_NS1F_6thread17LinearCombinationISJ_Li1EffLNS1K_9ScaleType4KindE0ELNS_15FloatRoundStyleE2ESJ_EENS1_15EpilogueDefaultEEEEEvvEEEEvNT_6ParamsE --------------------------
	.section	.text._ZN7cutlass13device_kernelINS_4gemm6kernel13GemmUniversalIN4cute5tupleIJiiiiEEENS1_10collective13CollectiveMmaINS1_34MainloopSm90TmaGmmaWarpSpecializedILi7ENS5_IJNS4_1CILi4EEESB_NSA_ILi1EEEEEENS1_32KernelTmaWarpSpecializedPingpongEEENS5_IJNSA_ILi64EEESG_NSA_ILi128EEEEEENS_10bfloat16_tENS5_IJlSC_lEEESJ_SK_NS4_8TiledMMAINS4_8MMA_AtomIJNS4_4SM904GMMA27MMA_64x64x16_F32BF16BF16_SSILNSO_5MajorE0ELSQ_0ELNSO_7ScaleInE1ELSR_1EEEEEENS4_6LayoutINS5_IJSC_SC_SC_EEENS5_IJNSA_ILi0EEESW_SW_EEEEENS5_IJNS4_10UnderscoreESZ_SZ_EEEEENS4_23SM90_TMA_LOAD_MULTICASTENS4_14ComposedLayoutINS4_7SwizzleILi3ELi4ELi3EEENS4_18smem_ptr_flag_bitsILi16EEENSU_INS5_IJNSA_ILi8EEESG_EEENS5_IJSG_SC_EEEEEEEvNS4_8identityES12_S1C_vS1D_EENS_8epilogue10collective6detail29Sm90TmaWarpSpecializedAdapterINS1G_15DefaultEpilogueISJ_SK_SK_NS1F_6thread17LinearCombinationISJ_Li1EffLNS1K_9ScaleType4KindE0ELNS_15FloatRoundStyleE2ESJ_EENS1_15EpilogueDefaultEEEEEvvEEEEvNT_6ParamsE,"ax",@progbits
	.align	128
.text._ZN7cutlass13device_kernelINS_4gemm6kernel13GemmUniversalIN4cute5tupleIJiiiiEEENS1_10collective13CollectiveMmaINS1_34MainloopSm90TmaGmmaWarpSpecializedILi7ENS5_IJNS4_1CILi4EEESB_NSA_ILi1EEEEEENS1_32KernelTmaWarpSpecializedPingpongEEENS5_IJNSA_ILi64EEESG_NSA_ILi128EEEEEENS_10bfloat16_tENS5_IJlSC_lEEESJ_SK_NS4_8TiledMMAINS4_8MMA_AtomIJNS4_4SM904GMMA27MMA_64x64x16_F32BF16BF16_SSILNSO_5MajorE0ELSQ_0ELNSO_7ScaleInE1ELSR_1EEEEEENS4_6LayoutINS5_IJSC_SC_SC_EEENS5_IJNSA_ILi0EEESW_SW_EEEEENS5_IJNS4_10UnderscoreESZ_SZ_EEEEENS4_23SM90_TMA_LOAD_MULTICASTENS4_14ComposedLayoutINS4_7SwizzleILi3ELi4ELi3EEENS4_18smem_ptr_flag_bitsILi16EEENSU_INS5_IJNSA_ILi8EEESG_EEENS5_IJSG_SC_EEEEEEEvNS4_8identityES12_S1C_vS1D_EENS_8epilogue10collective6detail29Sm90TmaWarpSpecializedAdapterINS1G_15DefaultEpilogueISJ_SK_SK_NS1F_6thread17LinearCombinationISJ_Li1EffLNS1K_9ScaleType4KindE0ELNS_15FloatRoundStyleE2ESJ_EENS1_15EpilogueDefaultEEEEEvvEEEEvNT_6ParamsE:
        .type           _ZN7cutlass13device_kernelINS_4gemm6kernel13GemmUniversalIN4cute5tupleIJiiiiEEENS1_10collective13CollectiveMmaINS1_34MainloopSm90TmaGmmaWarpSpecializedILi7ENS5_IJNS4_1CILi4EEESB_NSA_ILi1EEEEEENS1_32KernelTmaWarpSpecializedPingpongEEENS5_IJNSA_ILi64EEESG_NSA_ILi128EEEEEENS_10bfloat16_tENS5_IJlSC_lEEESJ_SK_NS4_8TiledMMAINS4_8MMA_AtomIJNS4_4SM904GMMA27MMA_64x64x16_F32BF16BF16_SSILNSO_5MajorE0ELSQ_0ELNSO_7ScaleInE1ELSR_1EEEEEENS4_6LayoutINS5_IJSC_SC_SC_EEENS5_IJNSA_ILi0EEESW_SW_EEEEENS5_IJNS4_10UnderscoreESZ_SZ_EEEEENS4_23SM90_TMA_LOAD_MULTICASTENS4_14ComposedLayoutINS4_7SwizzleILi3ELi4ELi3EEENS4_18smem_ptr_flag_bitsILi16EEENSU_INS5_IJNSA_ILi8EEESG_EEENS5_IJSG_SC_EEEEEEEvNS4_8identityES12_S1C_vS1D_EENS_8epilogue10collective6detail29Sm90TmaWarpSpecializedAdapterINS1G_15DefaultEpilogueISJ_SK_SK_NS1F_6thread17LinearCombinationISJ_Li1EffLNS1K_9ScaleType4KindE0ELNS_15FloatRoundStyleE2ESJ_EENS1_15EpilogueDefaultEEEEEvvEEEEvNT_6ParamsE,@function
        .size           _ZN7cutlass13device_kernelINS_4gemm6kernel13GemmUniversalIN4cute5tupleIJiiiiEEENS1_10collective13CollectiveMmaINS1_34MainloopSm90TmaGmmaWarpSpecializedILi7ENS5_IJNS4_1CILi4EEESB_NSA_ILi1EEEEEENS1_32KernelTmaWarpSpecializedPingpongEEENS5_IJNSA_ILi64EEESG_NSA_ILi128EEEEEENS_10bfloat16_tENS5_IJlSC_lEEESJ_SK_NS4_8TiledMMAINS4_8MMA_AtomIJNS4_4SM904GMMA27MMA_64x64x16_F32BF16BF16_SSILNSO_5MajorE0ELSQ_0ELNSO_7ScaleInE1ELSR_1EEEEEENS4_6LayoutINS5_IJSC_SC_SC_EEENS5_IJNSA_ILi0EEESW_SW_EEEEENS5_IJNS4_10UnderscoreESZ_SZ_EEEEENS4_23SM90_TMA_LOAD_MULTICASTENS4_14ComposedLayoutINS4_7SwizzleILi3ELi4ELi3EEENS4_18smem_ptr_flag_bitsILi16EEENSU_INS5_IJNSA_ILi8EEESG_EEENS5_IJSG_SC_EEEEEEEvNS4_8identityES12_S1C_vS1D_EENS_8epilogue10collective6detail29Sm90TmaWarpSpecializedAdapterINS1G_15DefaultEpilogueISJ_SK_SK_NS1F_6thread17LinearCombinationISJ_Li1EffLNS1K_9ScaleType4KindE0ELNS_15FloatRoundStyleE2ESJ_EENS1_15EpilogueDefaultEEEEEvvEEEEvNT_6ParamsE,(.L_x_145 - _ZN7cutlass13device_kernelINS_4gemm6kernel13GemmUniversalIN4cute5tupleIJiiiiEEENS1_10collective13CollectiveMmaINS1_34MainloopSm90TmaGmmaWarpSpecializedILi7ENS5_IJNS4_1CILi4EEESB_NSA_ILi1EEEEEENS1_32KernelTmaWarpSpecializedPingpongEEENS5_IJNSA_ILi64EEESG_NSA_ILi128EEEEEENS_10bfloat16_tENS5_IJlSC_lEEESJ_SK_NS4_8TiledMMAINS4_8MMA_AtomIJNS4_4SM904GMMA27MMA_64x64x16_F32BF16BF16_SSILNSO_5MajorE0ELSQ_0ELNSO_7ScaleInE1ELSR_1EEEEEENS4_6LayoutINS5_IJSC_SC_SC_EEENS5_IJNSA_ILi0EEESW_SW_EEEEENS5_IJNS4_10UnderscoreESZ_SZ_EEEEENS4_23SM90_TMA_LOAD_MULTICASTENS4_14ComposedLayoutINS4_7SwizzleILi3ELi4ELi3EEENS4_18smem_ptr_flag_bitsILi16EEENSU_INS5_IJNSA_ILi8EEESG_EEENS5_IJSG_SC_EEEEEEEvNS4_8identityES12_S1C_vS1D_EENS_8epilogue10collective6detail29Sm90TmaWarpSpecializedAdapterINS1G_15DefaultEpilogueISJ_SK_SK_NS1F_6thread17LinearCombinationISJ_Li1EffLNS1K_9ScaleType4KindE0ELNS_15FloatRoundStyleE2ESJ_EENS1_15EpilogueDefaultEEEEEvvEEEEvNT_6ParamsE)
        .other          _ZN7cutlass13device_kernelINS_4gemm6kernel13GemmUniversalIN4cute5tupleIJiiiiEEENS1_10collective13CollectiveMmaINS1_34MainloopSm90TmaGmmaWarpSpecializedILi7ENS5_IJNS4_1CILi4EEESB_NSA_ILi1EEEEEENS1_32KernelTmaWarpSpecializedPingpongEEENS5_IJNSA_ILi64EEESG_NSA_ILi128EEEEEENS_10bfloat16_tENS5_IJlSC_lEEESJ_SK_NS4_8TiledMMAINS4_8MMA_AtomIJNS4_4SM904GMMA27MMA_64x64x16_F32BF16BF16_SSILNSO_5MajorE0ELSQ_0ELNSO_7ScaleInE1ELSR_1EEEEEENS4_6LayoutINS5_IJSC_SC_SC_EEENS5_IJNSA_ILi0EEESW_SW_EEEEENS5_IJNS4_10UnderscoreESZ_SZ_EEEEENS4_23SM90_TMA_LOAD_MULTICASTENS4_14ComposedLayoutINS4_7SwizzleILi3ELi4ELi3EEENS4_18smem_ptr_flag_bitsILi16EEENSU_INS5_IJNSA_ILi8EEESG_EEENS5_IJSG_SC_EEEEEEEvNS4_8identityES12_S1C_vS1D_EENS_8epilogue10collective6detail29Sm90TmaWarpSpecializedAdapterINS1G_15DefaultEpilogueISJ_SK_SK_NS1F_6thread17LinearCombinationISJ_Li1EffLNS1K_9ScaleType4KindE0ELNS_15FloatRoundStyleE2ESJ_EENS1_15EpilogueDefaultEEEEEvvEEEEvNT_6ParamsE,@"STO_CUDA_ENTRY STV_DEFAULT"
_ZN7cutlass13device_kernelINS_4gemm6kernel13GemmUniversalIN4cute5tupleIJiiiiEEENS1_10collective13CollectiveMmaINS1_34MainloopSm90TmaGmmaWarpSpecializedILi7ENS5_IJNS4_1CILi4EEESB_NSA_ILi1EEEEEENS1_32KernelTmaWarpSpecializedPingpongEEENS5_IJNSA_ILi64EEESG_NSA_ILi128EEEEEENS_10bfloat16_tENS5_IJlSC_lEEESJ_SK_NS4_8TiledMMAINS4_8MMA_AtomIJNS4_4SM904GMMA27MMA_64x64x16_F32BF16BF16_SSILNSO_5MajorE0ELSQ_0ELNSO_7ScaleInE1ELSR_1EEEEEENS4_6LayoutINS5_IJSC_SC_SC_EEENS5_IJNSA_ILi0EEESW_SW_EEEEENS5_IJNS4_10UnderscoreESZ_SZ_EEEEENS4_23SM90_TMA_LOAD_MULTICASTENS4_14ComposedLayoutINS4_7SwizzleILi3ELi4ELi3EEENS4_18smem_ptr_flag_bitsILi16EEENSU_INS5_IJNSA_ILi8EEESG_EEENS5_IJSG_SC_EEEEEEEvNS4_8identityES12_S1C_vS1D_EENS_8epilogue10collective6detail29Sm90TmaWarpSpecializedAdapterINS1G_15DefaultEpilogueISJ_SK_SK_NS1F_6thread17LinearCombinationISJ_Li1EffLNS1K_9ScaleType4KindE0ELNS_15FloatRoundStyleE2ESJ_EENS1_15EpilogueDefaultEEEEEvvEEEEvNT_6ParamsE:
[----:B------:R-:W0:Y:S02]  /*0000*/  LDC R1, c[0x0][0x28] ;  /* 0x00000a00ff017b82 */ /* 0x000e240000000800 */
[----:B0-----:R-:W-:Y:S01]  /*0010*/  VIADD R1, R1, 0xfffffff8 ;  /* 0xfffffff801017836 */ /* 0x001fe20000000000 */
[----:B------:R-:W0:Y:S01]  /*0020*/  S2R R4, SR_TID.X ;  /* 0x0000000000047919 */ /* 0x000e220000002100 */
[----:B------:R-:W-:Y:S01]  /*0030*/  ELECT P0, URZ, PT ;  /* 0x00000000003f782f */ /* 0x000fe20003800000 */
[----:B------:R-:W-:Y:S01]  /*0040*/  BSSY B0, `(.L_x_0) ;  /* 0x000000f000007945 */ /* 0x000fe20003800000 */
[--C-:B0-----:R-:W-:Y:S02]  /*0050*/  SHF.R.U32.HI R0, RZ, 0x5, R4.reuse ;  /* 0x00000005ff007819 */ /* 0x101fe40000011604 */
[----:B------:R-:W-:-:S03]  /*0060*/  SHF.R.U32.HI R7, RZ, 0x7, R4 ;  /* 0x00000007ff077819 */ /* 0x000fc60000011604 */
[----:B------:R-:W0:Y:S04]  /*0070*/  SHFL.IDX PT, R2, R0, RZ, 0x1f ;  /* 0x00001fff00027589 */ /* 0x000e2800000e0000 */
[----:B------:R1:W2:Y:S01]  /*0080*/  SHFL.IDX PT, R10, R7, RZ, 0x1f ;  /* 0x00001fff070a7589 */ /* 0x0002a200000e0000 */
[----:B0-----:R-:W-:-:S13]  /*0090*/  ISETP.NE.OR P0, PT, R2, RZ, !P0 ;  /* 0x000000ff0200720c */ /* 0x001fda0004705670 */
[----:B-12---:R-:W-:Y:S05]  /*00a0*/  @P0 BRA `(.L_x_1) ;  /* 0x0000000000200947 */ /* 0x006fea0003800000 */
[----:B------:R-:W-:Y:S02]  /*00b0*/  ULDC.64 UR4, c[0x0][0x198] ;  /* 0x0000660000047ab9 */ /* 0x000fe40000000a00 */
[----:B------:R-:W-:Y:S02]  /*00c0*/  UIADD3 UR6, UP0, UR4, 0xf0, URZ ;  /* 0x000000f004067890 */ /* 0x000fe4000ff1e03f */
[----:B------:R-:W-:Y:S02]  /*00d0*/  UIADD3 UR4, UP1, UR4, 0x1f0, URZ ;  /* 0x000001f004047890 */ /* 0x000fe4000ff3e03f */
[----:B------:R-:W-:Y:S02]  /*00e0*/  UIADD3.X UR7, URZ, UR5, URZ, UP0, !UPT ;  /* 0x000000053f077290 */ /* 0x000fe400087fe43f */
[----:B------:R-:W-:-:S07]  /*00f0*/  UIADD3.X UR5, URZ, UR5, URZ, UP1, !UPT ;  /* 0x000000053f057290 */ /* 0x000fce0008ffe43f */
[----:B------:R0:W-:Y:S02]  /*0100*/  UTMACCTL.PF [UR6] ;  /* 0x00000000060079b9 */ /* 0x0001e40008040000 */
[----:B------:R0:W-:Y:S02]  /*0110*/  UTMACCTL.PF [UR4] ;  /* 0x00000000040079b9 */ /* 0x0001e40008040000 */
[----:B0-----:R-:W-:Y:S01]  /*0120*/  NOP ;  /* 0x0000000000007918 */ /* 0x001fe20000000000 */
.L_x_1:
[----:B------:R-:W-:Y:S05]  /*0130*/  BSYNC B0 ;  /* 0x0000000000007941 */ /* 0x000fea0003800000 */
.L_x_0:
[----:B------:R-:W0:Y:S02]  /*0140*/  SHFL.IDX PT, R9, R0, RZ, 0x1f ;  /* 0x00001fff00097589 */ /* 0x000e2400000e0000 */
[----:B0-----:R-:W-:-:S13]  /*0150*/  ISETP.NE.AND P0, PT, R9, RZ, PT ;  /* 0x000000ff0900720c */ /* 0x001fda0003f05270 */
[----:B------:R-:W-:Y:S05]  /*0160*/  @P0 BRA `(.L_x_2) ;  /* 0x0000000000700947 */ /* 0x000fea0003800000 */
[----:B------:R-:W0:Y:S01]  /*0170*/  S2UR UR8, SR_CgaCtaId ;  /* 0x00000000000879c3 */ /* 0x000e220000008800 */
[----:B------:R-:W-:Y:S01]  /*0180*/  UMOV UR4, 0x400 ;  /* 0x0000040000047882 */ /* 0x000fe20000000000 */
[----:B------:R-:W-:Y:S01]  /*0190*/  UMOV UR5, 0x1 ;  /* 0x0000000100057882 */ /* 0x000fe20000000000 */
[----:B------:R-:W-:Y:S01]  /*01a0*/  UMOV UR6, 0x7 ;  /* 0x0000000700067882 */ /* 0x000fe20000000000 */
[----:B------:R-:W-:Y:S01]  /*01b0*/  ELECT P0, URZ, PT ;  /* 0x00000000003f782f */ /* 0x000fe20003800000 */
[----:B------:R-:W-:-:S04]  /*01c0*/  UIADD3 UR6, -UR6, 0x100000, URZ ;  /* 0x0010000006067890 */ /* 0x000fc8000fffe13f */
[----:B------:R-:W-:Y:S02]  /*01d0*/  USHF.L.U32 UR7, UR6, 0xb, URZ ;  /* 0x0000000b06077899 */ /* 0x000fe4000800063f */
[----:B------:R-:W-:Y:S02]  /*01e0*/  USHF.L.U32 UR6, UR6, 0x1, URZ ;  /* 0x0000000106067899 */ /* 0x000fe4000800063f */
[----:B0-----:R-:W-:Y:S02]  /*01f0*/  ULEA UR8, UR8, UR4, 0x18 ;  /* 0x0000000408087291 */ /* 0x001fe4000f8ec03f */
[----:B------:R-:W-:-:S04]  /*0200*/  UIADD3 UR4, -UR5, 0x100000, URZ ;  /* 0x0010000005047890 */ /* 0x000fc8000fffe13f */
[----:B------:R-:W-:Y:S02]  /*0210*/  USHF.L.U32 UR5, UR4, 0xb, URZ ;  /* 0x0000000b04057899 */ /* 0x000fe4000800063f */
[----:B------:R-:W-:Y:S01]  /*0220*/  USHF.L.U32 UR4, UR4, 0x1, URZ ;  /* 0x0000000104047899 */ /* 0x000fe2000800063f */
[----:B------:R-:W0:Y:S11]  /*0230*/  FENCE.VIEW.ASYNC.S ;  /* 0x00000000000073c6 */ /* 0x000e360000000000 */
[----:B0-----:R0:W1:Y:S01]  /*0240*/  SYNCS.EXCH.64 URZ, [UR8], UR4 ;  /* 0x00000004083f75b2 */ /* 0x0010620008000100 */
[----:B------:R0:W2:Y:S01]  /*0250*/  SYNCS.EXCH.64 URZ, [UR8+0x38], UR6 ;  /* 0x00003806083f75b2 */ /* 0x0000a20008000100 */
[----:B------:R0:W3:Y:S01]  /*0260*/  SYNCS.EXCH.64 URZ, [UR8+0x8], UR4 ;  /* 0x00000804083f75b2 */ /* 0x0000e20008000100 */
[----:B------:R0:W4:Y:S01]  /*0270*/  SYNCS.EXCH.64 URZ, [UR8+0x40], UR6 ;  /* 0x00004006083f75b2 */ /* 0x0001220008000100 */
[----:B------:R0:W0:Y:S01]  /*0280*/  SYNCS.EXCH.64 URZ, [UR8+0x10], UR4 ;  /* 0x00001004083f75b2 */ /* 0x0000220008000100 */
        /* <DEDUP_REMOVED lines=9> */
[----:B------:R-:W-:Y:S01]  /*0320*/  NOP ;  /* 0x0000000000007918 */ /* 0x000fe20000000000 */
.L_x_2:
[----:B------:R-:W5:Y:S01]  /*0330*/  SHFL.IDX PT, R6, R0, RZ, 0x1f ;  /* 0x00001fff00067589 */ /* 0x000f6200000e0000 */
[----:B------:R-:W-:Y:S01]  /*0340*/  SHF.R.S32.HI R3, RZ, 0x1f, R4 ;  /* 0x0000001fff037819 */ /* 0x000fe20000011404 */
[----:B------:R-:W1:Y:S01]  /*0350*/  S2UR UR12, SR_CTAID.X ;  /* 0x00000000000c79c3 */ /* 0x000e620000002500 */
[----:B------:R-:W-:Y:S01]  /*0360*/  ELECT P0, URZ, PT ;  /* 0x00000000003f782f */ /* 0x000fe20003800000 */
[----:B------:R2:W3:Y:S01]  /*0370*/  SHFL.IDX PT, R13, R0, RZ, 0x1f ;  /* 0x00001fff000d7589 */ /* 0x0004e200000e0000 */
[----:B------:R-:W-:Y:S01]  /*0380*/  LEA.HI R3, R3, R4, RZ, 0x7 ;  /* 0x0000000403037211 */ /* 0x000fe200078f38ff */
[----:B0-----:R-:W-:Y:S01]  /*0390*/  ULDC UR4, c[0x0][0x150] ;  /* 0x0000540000047ab9 */ /* 0x001fe20000000800 */
[----:B------:R-:W-:Y:S01]  /*03a0*/  ELECT P1, URZ, PT ;  /* 0x00000000003f782f */ /* 0x000fe20003820000 */
[----:B------:R-:W0:Y:S01]  /*03b0*/  SHFL.IDX PT, R17, R7, RZ, 0x1f ;  /* 0x00001fff07117589 */ /* 0x000e2200000e0000 */
[----:B------:R-:W-:Y:S01]  /*03c0*/  LOP3.LUT R3, R3, 0xffffff80, RZ, 0xc0, !PT ;  /* 0xffffff8003037812 */ /* 0x000fe200078ec0ff */
[----:B------:R-:W4:Y:S01]  /*03d0*/  LDC R15, c[0x0][0x144] ;  /* 0x00005100ff0f7b82 */ /* 0x000f220000000800 */
[----:B------:R-:W-:Y:S01]  /*03e0*/  ULDC UR5, c[0x0][0x154] ;  /* 0x0000550000057ab9 */ /* 0x000fe20000000800 */
[----:B--2---:R-:W-:Y:S01]  /*03f0*/  SHF.R.S32.HI R0, RZ, 0x1f, R9 ;  /* 0x0000001fff007819 */ /* 0x004fe20000011409 */
[----:B------:R-:W-:Y:S01]  /*0400*/  UMOV UR11, 0x80 ;  /* 0x00000080000b7882 */ /* 0x000fe20000000000 */
[----:B------:R-:W-:Y:S01]  /*0410*/  IMAD.IADD R5, R4, 0x1, -R3 ;  /* 0x0000000104057824 */ /* 0x000fe200078e0a03 */
[----:B------:R-:W-:Y:S01]  /*0420*/  NOP ;  /* 0x0000000000007918 */ /* 0x000fe20000000000 */
[----:B------:R-:W-:Y:S01]  /*0430*/  LEA.HI R0, R0, R9, RZ, 0x2 ;  /* 0x0000000900007211 */ /* 0x000fe200078f10ff */
[----:B------:R-:W-:Y:S01]  /*0440*/  NOP ;  /* 0x0000000000007918 */ /* 0x000fe20000000000 */
[----:B------:R-:W2:Y:S01]  /*0450*/  LDC R16, c[0x0][0x140] ;  /* 0x00005000ff107b82 */ /* 0x000ea20000000800 */
[----:B------:R-:W-:Y:S01]  /*0460*/  SHF.R.S32.HI R8, RZ, 0x1f, R5 ;  /* 0x0000001fff087819 */ /* 0x000fe20000011405 */
[----:B------:R-:W-:Y:S01]  /*0470*/  VIADD R36, R10, 0xffffffff ;  /* 0xffffffff0a247836 */ /* 0x000fe20000000000 */
[----:B------:R-:W-:Y:S01]  /*0480*/  LOP3.LUT R0, R0, 0x3ffffffc, RZ, 0xc0, !PT ;  /* 0x3ffffffc00007812 */ /* 0x000fe200078ec0ff */
[----:B------:R-:W-:Y:S01]  /*0490*/  IMAD.MOV.U32 R57, RZ, RZ, 0x1 ;  /* 0x00000001ff397424 */ /* 0x000fe200078e00ff */
[----:B------:R-:W-:-:S02]  /*04a0*/  LEA.HI R3, R8, R5, RZ, 0x3 ;  /* 0x0000000508037211 */ /* 0x000fc400078f18ff */
[----:B-----5:R-:W-:Y:S01]  /*04b0*/  ISETP.NE.OR P0, PT, R6, RZ, !P0 ;  /* 0x000000ff0600720c */ /* 0x020fe20004705670 */
[----:B------:R-:W-:Y:S01]  /*04c0*/  IMAD.IADD R9, R9, 0x1, -R0 ;  /* 0x0000000109097824 */ /* 0x000fe200078e0a00 */
[----:B------:R-:W5:Y:S01]  /*04d0*/  S2R R6, SR_CTAID.Y ;  /* 0x0000000000067919 */ /* 0x000f620000002600 */
[--C-:B------:R-:W-:Y:S01]  /*04e0*/  SHF.R.S32.HI R11, RZ, 0x3, R3.reuse ;  /* 0x00000003ff0b7819 */ /* 0x100fe20000011403 */
[----:B------:R-:W0:Y:S01]  /*04f0*/  LDC R21, c[0x0][0x148] ;  /* 0x00005200ff157b82 */ /* 0x000e220000000800 */
[----:B------:R-:W-:Y:S02]  /*0500*/  SHF.R.S32.HI R12, RZ, 0x1f, R3 ;  /* 0x0000001fff0c7819 */ /* 0x000fe40000011403 */
[----:B-1----:R-:W-:Y:S02]  /*0510*/  I2FP.F32.U32 R3, UR12 ;  /* 0x0000000c00037c45 */ /* 0x002fe40008201000 */
[----:B------:R-:W-:Y:S02]  /*0520*/  LEA.HI R12, R12, R11, RZ, 0x2 ;  /* 0x0000000b0c0c7211 */ /* 0x000fe400078f10ff */
[----:B---3--:R-:W-:Y:S01]  /*0530*/  ISETP.NE.OR P1, PT, R13, RZ, !P1 ;  /* 0x000000ff0d00720c */ /* 0x008fe20004f25670 */
[----:B------:R-:W-:Y:S01]  /*0540*/  FMUL R14, R3, UR4 ;  /* 0x00000004030e7c20 */ /* 0x000fe20008400000 */
[----:B------:R-:W-:Y:S01]  /*0550*/  LOP3.LUT R12, R12, 0xfffffffc, RZ, 0xc0, !PT ;  /* 0xfffffffc0c0c7812 */ /* 0x000fe200078ec0ff */
[----:B------:R-:W-:Y:S01]  /*0560*/  VOTEU.ALL UP2, P0 ;  /* 0x00000000003f7886 */ /* 0x000fe20000040000 */
[----:B------:R-:W-:Y:S01]  /*0570*/  SHF.R.S32.HI R3, RZ, 0x1f, R2 ;  /* 0x0000001fff037819 */ /* 0x000fe20000011402 */
[----:B------:R-:W-:Y:S01]  /*0580*/  UMOV UR4, 0x20 ;  /* 0x0000002000047882 */ /* 0x000fe20000000000 */
[----:B--2---:R-:W-:Y:S01]  /*0590*/  ISETP.EQ.U32.AND P2, PT, R16, 0x1, PT ;  /* 0x000000011000780c */ /* 0x004fe20003f42070 */
[----:B------:R-:W-:Y:S01]  /*05a0*/  IMAD.IADD R12, R11, 0x1, -R12 ;  /* 0x000000010b0c7824 */ /* 0x000fe200078e0a0c */
[----:B------:R-:W-:Y:S01]  /*05b0*/  LEA.HI R3, R3, R2, RZ, 0x2 ;  /* 0x0000000203037211 */ /* 0x000fe200078f10ff */
[----:B------:R-:W1:Y:S01]  /*05c0*/  F2I.U32.TRUNC.NTZ R14, R14 ;  /* 0x0000000e000e7305 */ /* 0x000e62000020f000 */
[----:B------:R-:W2:Y:S01]  /*05d0*/  @!UP2 S2UR UR7, SR_CgaCtaId ;  /* 0x000000000007a9c3 */ /* 0x000ea20000008800 */
[----:B------:R-:W-:Y:S01]  /*05e0*/  IMAD R12, R9, 0x4, R12 ;  /* 0x00000004090c7824 */ /* 0x000fe200078e020c */
[----:B------:R-:W-:Y:S01]  /*05f0*/  LOP3.LUT R3, R3, 0xfffffffc, RZ, 0xc0, !PT ;  /* 0xfffffffc03037812 */ /* 0x000fe200078ec0ff */
[----:B------:R-:W-:Y:S01]  /*0600*/  VOTEU.ALL UP3, P1 ;  /* 0x00000000003f7886 */ /* 0x000fe20000860000 */
[----:B------:R-:W-:Y:S01]  /*0610*/  @!UP2 UMOV UR6, 0x400 ;  /* 0x000004000006a882 */ /* 0x000fe20000000000 */
[----:B------:R-:W-:Y:S01]  /*0620*/  VOTEU.ALL UP4, P1 ;  /* 0x00000000003f7886 */ /* 0x000fe20000880000 */
[----:B------:R-:W-:Y:S01]  /*0630*/  VOTEU.ALL UP5, P1 ;  /* 0x00000000003f7886 */ /* 0x000fe200008a0000 */
[----:B------:R-:W-:Y:S01]  /*0640*/  IMAD.IADD R9, R2, 0x1, -R3 ;  /* 0x0000000102097824 */ /* 0x000fe200078e0a03 */
[----:B------:R-:W-:Y:S01]  /*0650*/  SHF.R.S32.HI R3, RZ, 0x1f, R12 ;  /* 0x0000001fff037819 */ /* 0x000fe2000001140c */
[----:B------:R-:W3:Y:S01]  /*0660*/  @!UP3 S2UR UR10, SR_CgaCtaId ;  /* 0x00000000000ab9c3 */ /* 0x000ee20000008800 */
[----:B------:R-:W-:Y:S01]  /*0670*/  @!UP3 UMOV UR9, 0x400 ;  /* 0x000004000009b882 */ /* 0x000fe20000000000 */
[----:B------:R-:W-:Y:S01]  /*0680*/  VOTEU.ALL UP0, P0 ;  /* 0x00000000003f7886 */ /* 0x000fe20000000000 */
[----:B------:R-:W-:Y:S01]  /*0690*/  LEA.HI R3, R3, R12, RZ, 0x2 ;  /* 0x0000000c03037211 */ /* 0x000fe200078f10ff */
[----:B------:R-:W-:Y:S01]  /*06a0*/  VOTEU.ALL UP1, P0 ;  /* 0x00000000003f7886 */ /* 0x000fe20000020000 */
[----:B-----5:R-:W-:Y:S01]  /*06b0*/  I2FP.F32.U32 R0, R6 ;  /* 0x0000000600007245 */ /* 0x020fe20000201000 */
[----:B-1----:R-:W-:Y:S01]  /*06c0*/  IMAD.MOV R14, RZ, RZ, -R14 ;  /* 0x000000ffff0e7224 */ /* 0x002fe200078e0a0e */
[----:B------:R-:W-:Y:S01]  /*06d0*/  LOP3.LUT R11, R3, 0xfffffffc, RZ, 0xc0, !PT ;  /* 0xfffffffc030b7812 */ /* 0x000fe200078ec0ff */
[----:B------:R-:W-:Y:S01]  /*06e0*/  IMAD.SHL.U32 R3, R12, 0x4, RZ ;  /* 0x000000040c037824 */ /* 0x000fe200078e00ff */
[----:B------:R-:W-:Y:S01]  /*06f0*/  LOP3.LUT P0, RZ, R5, 0x7, RZ, 0xc0, !PT ;  /* 0x0000000705ff7812 */ /* 0x000fe2000780c0ff */
[----:B----4-:R-:W-:-:S02]  /*0700*/  IMAD R20, R15, R14, UR12 ;  /* 0x0000000c0f147e24 */ /* 0x010fc4000f8e020e */
[----:B------:R-:W-:Y:S01]  /*0710*/  FMUL R0, R0, UR5 ;  /* 0x0000000500007c20 */ /* 0x000fe20008400000 */
[C---:B------:R-:W-:Y:S01]  /*0720*/  IMAD.IADD R11, R12.reuse, 0x1, -R11 ;  /* 0x000000010c0b7824 */ /* 0x040fe200078e0a0b */
[----:B------:R-:W-:Y:S01]  /*0730*/  LOP3.LUT R56, R12, 0xc, R3, 0x78, !PT ;  /* 0x0000000c0c387812 */ /* 0x000fe200078e7803 */
[----:B------:R-:W-:-:S04]  /*0740*/  @!UP2 UIADD3 UR4, -UR4, 0x100000, URZ ;  /* 0x001000000404a890 */ /* 0x000fc8000fffe13f */
[----:B------:R-:W-:Y:S02]  /*0750*/  @!UP2 USHF.L.U32 UR5, UR4, 0xb, URZ ;  /* 0x0000000b0405a899 */ /* 0x000fe4000800063f */
[----:B------:R-:W-:Y:S01]  /*0760*/  @!UP2 USHF.L.U32 UR4, UR4, 0x1, URZ ;  /* 0x000000010404a899 */ /* 0x000fe2000800063f */
[----:B------:R-:W-:Y:S01]  /*0770*/  ISETP.GE.U32.AND P6, PT, R36, 0x2, PT ;  /* 0x000000022400780c */ /* 0x000fe20003fc6070 */
[----:B--2---:R-:W-:Y:S01]  /*0780*/  @!UP2 ULEA UR8, UR7, UR6, 0x18 ;  /* 0x000000060708a291 */ /* 0x004fe2000f8ec03f */
[----:B------:R-:W-:Y:S01]  /*0790*/  ISETP.NE.AND P4, PT, R11, R20, PT ;  /* 0x000000140b00720c */ /* 0x000fe20003f85270 */
[----:B------:R-:W1:Y:S01]  /*07a0*/  F2I.U32.TRUNC.NTZ R0, R0 ;  /* 0x0000000000007305 */ /* 0x000e62000020f000 */
[----:B------:R-:W-:-:S04]  /*07b0*/  @!UP3 UIADD3 UR6, -UR11, 0x100000, URZ ;  /* 0x001000000b06b890 */ /* 0x000fc8000fffe13f */
[----:B------:R-:W-:Y:S02]  /*07c0*/  @!UP3 USHF.L.U32 UR7, UR6, 0xb, URZ ;  /* 0x0000000b0607b899 */ /* 0x000fe4000800063f */
[----:B------:R-:W-:Y:S01]  /*07d0*/  @!UP3 USHF.L.U32 UR6, UR6, 0x1, URZ ;  /* 0x000000010606b899 */ /* 0x000fe2000800063f */
[----:B------:R-:W-:Y:S01]  /*07e0*/  ISETP.LT.U32.AND P0, PT, R56, 0x10, !P0 ;  /* 0x000000103800780c */ /* 0x000fe20004701070 */
[----:B------:R-:W-:Y:S01]  /*07f0*/  VOTEU.ALL UP2, P1 ;  /* 0x00000000003f7886 */ /* 0x000fe20000840000 */
[----:B0-----:R-:W-:Y:S01]  /*0800*/  R2UR UR43, R17 ;  /* 0x00000000112b72ca */ /* 0x001fe200000e0000 */
[----:B---3--:R-:W-:Y:S01]  /*0810*/  @!UP3 ULEA UR9, UR10, UR9, 0x18 ;  /* 0x000000090a09b291 */ /* 0x008fe2000f8ec03f */
[----:B------:R-:W-:Y:S01]  /*0820*/  ISETP.NE.AND P3, PT, R10, RZ, PT ;  /* 0x000000ff0a00720c */ /* 0x000fe20003f65270 */
[----:B------:R-:W-:Y:S01]  /*0830*/  VOTEU.ALL UP3, P1 ;  /* 0x00000000003f7886 */ /* 0x000fe20000860000 */
[----:B------:R-:W-:Y:S01]  /*0840*/  ISETP.NE.AND P1, PT, R9, 0x3, PT ;  /* 0x000000030900780c */ /* 0x000fe20003f25270 */
[----:B------:R-:W0:Y:S02]  /*0850*/  FENCE.VIEW.ASYNC.S ;  /* 0x00000000000073c6 */ /* 0x000e240000000000 */
[----:B0-----:R0:W2:Y:S01]  /*0860*/  @!UP0 SYNCS.EXCH.64 URZ, [UR8+0xa0], UR4 ;  /* 0x0000a004083f85b2 */ /* 0x0010a20008000100 */
[----:B------:R-:W-:-:S02]  /*0870*/  @P4 SHF.R.S32.HI R3, RZ, 0x1f, R56 ;  /* 0x0000001fff034819 */ /* 0x000fc40000011438 */
[----:B------:R-:W-:Y:S01]  /*0880*/  ISETP.EQ.OR P1, PT, R9, RZ, !P1 ;  /* 0x000000ff0900720c */ /* 0x000fe20004f22670 */
[----:B-1----:R-:W-:Y:S01]  /*0890*/  IMAD.MOV R24, RZ, RZ, -R0 ;  /* 0x000000ffff187224 */ /* 0x002fe200078e0a00 */
[----:B------:R-:W-:Y:S02]  /*08a0*/  @P4 LEA.HI R3, R3, R56, RZ, 0x2 ;  /* 0x0000003803034211 */ /* 0x000fe400078f10ff */
[----:B------:R-:W-:Y:S01]  /*08b0*/  ISETP.EQ.AND P1, PT, R10, RZ, P1 ;  /* 0x000000ff0a00720c */ /* 0x000fe20000f22270 */
[----:B------:R-:W-:Y:S01]  /*08c0*/  IMAD R0, R21, R24, R6 ;  /* 0x0000001815007224 */ /* 0x000fe200078e0206 */
[----:B------:R-:W-:Y:S02]  /*08d0*/  @P4 SHF.R.S32.HI R3, RZ, 0x2, R3 ;  /* 0x00000002ff034819 */ /* 0x000fe40000011403 */
[----:B------:R-:W-:Y:S02]  /*08e0*/  SEL R23, RZ, 0x1, !P1 ;  /* 0x00000001ff177807 */ /* 0x000fe40004800000 */
[----:B------:R-:W-:Y:S01]  /*08f0*/  @P4 ISETP.NE.AND P5, PT, R3, R0, PT ;  /* 0x000000000300420c */ /* 0x000fe20003fa5270 */
[----:B------:R0:W1:Y:S01]  /*0900*/  @!UP1 SYNCS.EXCH.64 URZ, [UR8+0xa8], UR4 ;  /* 0x0000a804083f95b2 */ /* 0x0000620008000100 */
[----:B------:R-:W-:Y:S01]  /*0910*/  NOP ;  /* 0x0000000000007918 */ /* 0x000fe20000000000 */
[----:B------:R-:W-:-:S02]  /*0920*/  SEL R0, RZ, 0x1, !P0 ;  /* 0x00000001ff007807 */ /* 0x000fc40004000000 */
[----:B------:R-:W-:Y:S02]  /*0930*/  @P4 SEL R57, RZ, 0x1, P5 ;  /* 0x00000001ff394807 */ /* 0x000fe40002800000 */
[----:B------:R-:W-:Y:S02]  /*0940*/  SEL R23, R23, 0x2, P6 ;  /* 0x0000000217177807 */ /* 0x000fe40003000000 */
[----:B------:R-:W-:Y:S01]  /*0950*/  LOP3.LUT R57, R57, R0, RZ, 0xc0, !PT ;  /* 0x0000000039397212 */ /* 0x000fe200078ec0ff */
[----:B------:R0:W3:Y:S01]  /*0960*/  @!UP2 SYNCS.EXCH.64 URZ, [UR9+0x80], UR6 ;  /* 0x00008006093fa5b2 */ /* 0x0000e20008000100 */
[----:B------:R0:W4:Y:S01]  /*0970*/  @!UP3 SYNCS.EXCH.64 URZ, [UR9+0x88], UR6 ;  /* 0x00008806093fb5b2 */ /* 0x0001220008000100 */
[----:B------:R0:W0:Y:S01]  /*0980*/  @!UP4 SYNCS.EXCH.64 URZ, [UR9+0x90], UR6 ;  /* 0x00009006093fc5b2 */ /* 0x0000220008000100 */
[----:B------:R0:W0:Y:S01]  /*0990*/  @!UP5 SYNCS.EXCH.64 URZ, [UR9+0x98], UR6 ;  /* 0x00009806093fd5b2 */ /* 0x0000220008000100 */
[----:B------:R-:W-:Y:S01]  /*09a0*/  NOP ;  /* 0x0000000000007918 */ /* 0x000fe20000000000 */
[----:B--2---:R-:W-:Y:S05]  /*09b0*/  @!P2 BRA `(.L_x_3) ;  /* 0x000000000008a947 */ /* 0x004fea0003800000 */
[----:B01-34-:R-:W-:Y:S01]  /*09c0*/  UCGABAR_ARV ;  /* 0x00000000000079c7 */ /* 0x01bfe20008000000 */
[----:B------:R-:W-:Y:S05]  /*09d0*/  BRA `(.L_x_4) ;  /* 0x0000000000047947 */ /* 0x000fea0003800000 */
.L_x_3:
[----:B01-34-:R-:W-:Y:S01]  /*09e0*/  NOP ;  /* 0x0000000000007918 */ /* 0x01bfe20000000000 */
.L_x_4:
[----:B------:R-:W-:Y:S01]  /*09f0*/  ULDC.64 UR4, c[0x0][0x598] ;  /* 0x0001660000047ab9 */ /* 0x000fe20000000a00 */
[----:B------:R-:W-:Y:S01]  /*0a00*/  ULDC.64 UR36, c[0x0][0x208] ;  /* 0x0000820000247ab9 */ /* 0x000fe20000000a00 */
[----:B------:R-:W-:-:S04]  /*0a10*/  ISETP.NE.U32.AND P0, PT, RZ, UR4, PT ;  /* 0x00000004ff007c0c */ /* 0x000fc8000bf05070 */
[----:B------:R-:W-:-:S13]  /*0a20*/  ISETP.NE.AND.EX P0, PT, RZ, UR5, PT, P0 ;  /* 0x00000005ff007c0c */ /* 0x000fda000bf05300 */
[----:B------:R-:W-:Y:S05]  /*0a30*/  @!P0 BRA `(.L_x_5) ;  /* 0x00000000001c8947 */ /* 0x000fea0003800000 */
[----:B------:R-:W0:Y:S02]  /*0a40*/  LDC.64 R2, c[0x0][0x598] ;  /* 0x00016600ff027b82 */ /* 0x000e240000000a00 */
[----:B0-----:R-:W2:Y:S02]  /*0a50*/  LDG.E.64 R2, desc[UR36][R2.64] ;  /* 0x0000002402027981 */ /* 0x001ea4000c1e1b00 */
[----:B--2---:R-:W-:-:S04]  /*0a60*/  ISETP.NE.U32.AND P0, PT, R2, RZ, PT ;  /* 0x000000ff0200720c */ /* 0x004fc80003f05070 */
[----:B------:R-:W-:-:S13]  /*0a70*/  ISETP.NE.AND.EX P0, PT, R3, RZ, PT, P0 ;  /* 0x000000ff0300720c */ /* 0x000fda0003f05300 */
[----:B------:R-:W-:Y:S05]  /*0a80*/  @!P0 BRA `(.L_x_5) ;  /* 0x0000000000088947 */ /* 0x000fea0003800000 */
[----:B------:R0:W5:Y:S01]  /*0a90*/  LD.E R58, desc[UR36][R2.64] ;  /* 0x00000024023a7980 */ /* 0x000162000c101900 */
[----:B------:R-:W-:Y:S05]  /*0aa0*/  BRA `(.L_x_6) ;  /* 0x0000000000247947 */ /* 0x000fea0003800000 */
.L_x_5:
[----:B------:R-:W-:Y:S02]  /*0ab0*/  ULDC.64 UR4, c[0x0][0x588] ;  /* 0x0001620000047ab9 */ /* 0x000fe40000000a00 */
[----:B------:R-:W-:-:S04]  /*0ac0*/  ISETP.NE.U32.AND P0, PT, RZ, UR4, PT ;  /* 0x00000004ff007c0c */ /* 0x000fc8000bf05070 */
[----:B------:R-:W-:-:S13]  /*0ad0*/  ISETP.NE.AND.EX P0, PT, RZ, UR5, PT, P0 ;  /* 0x00000005ff007c0c */ /* 0x000fda000bf05300 */
[----:B------:R-:W-:Y:S05]  /*0ae0*/  @!P0 BRA `(.L_x_7) ;  /* 0x00000000000c8947 */ /* 0x000fea0003800000 */
[----:B------:R-:W0:Y:S02]  /*0af0*/  LDC.64 R58, c[0x0][0x588] ;  /* 0x00016200ff3a7b82 */ /* 0x000e240000000a00 */
[----:B0-----:R1:W5:Y:S01]  /*0b00*/  LDG.E R58, desc[UR36][R58.64] ;  /* 0x000000243a3a7981 */ /* 0x001362000c1e1900 */
[----:B------:R-:W-:Y:S05]  /*0b10*/  BRA `(.L_x_6) ;  /* 0x0000000000087947 */ /* 0x000fea0003800000 */
.L_x_7:
[----:B------:R-:W-:Y:S02]  /*0b20*/  ULDC UR4, c[0x0][0x580] ;  /* 0x0001600000047ab9 */ /* 0x000fe40000000800 */
[----:B------:R-:W-:-:S07]  /*0b30*/  IMAD.U32 R58, RZ, RZ, UR4 ;  /* 0x00000004ff3a7e24 */ /* 0x000fce000f8e00ff */
.L_x_6:
[----:B------:R-:W-:Y:S02]  /*0b40*/  ULDC.64 UR4, c[0x0][0x5a0] ;  /* 0x0001680000047ab9 */ /* 0x000fe40000000a00 */
[----:B------:R-:W-:-:S04]  /*0b50*/  ISETP.NE.U32.AND P0, PT, RZ, UR4, PT ;  /* 0x00000004ff007c0c */ /* 0x000fc8000bf05070 */
[----:B------:R-:W-:-:S13]  /*0b60*/  ISETP.NE.AND.EX P0, PT, RZ, UR5, PT, P0 ;  /* 0x00000005ff007c0c */ /* 0x000fda000bf05300 */
[----:B------:R-:W-:Y:S05]  /*0b70*/  @!P0 BRA `(.L_x_8) ;  /* 0x00000000001c8947 */ /* 0x000fea0003800000 */
[----:B0-----:R-:W0:Y:S02]  /*0b80*/  LDC.64 R2, c[0x0][0x5a0] ;  /* 0x00016800ff027b82 */ /* 0x001e240000000a00 */
[----:B0-----:R-:W2:Y:S02]  /*0b90*/  LDG.E.64 R2, desc[UR36][R2.64] ;  /* 0x0000002402027981 */ /* 0x001ea4000c1e1b00 */
[----:B--2---:R-:W-:-:S04]  /*0ba0*/  ISETP.NE.U32.AND P0, PT, R2, RZ, PT ;  /* 0x000000ff0200720c */ /* 0x004fc80003f05070 */
[----:B------:R-:W-:-:S13]  /*0bb0*/  ISETP.NE.AND.EX P0, PT, R3, RZ, PT, P0 ;  /* 0x000000ff0300720c */ /* 0x000fda0003f05300 */
[----:B------:R-:W-:Y:S05]  /*0bc0*/  @!P0 BRA `(.L_x_8) ;  /* 0x0000000000088947 */ /* 0x000fea0003800000 */
[----:B-1----:R0:W5:Y:S01]  /*0bd0*/  LD.E R59, desc[UR36][R2.64] ;  /* 0x00000024023b7980 */ /* 0x002162000c101900 */
[----:B------:R-:W-:Y:S05]  /*0be0*/  BRA `(.L_x_9) ;  /* 0x0000000000247947 */ /* 0x000fea0003800000 */
.L_x_8:
[----:B------:R-:W-:Y:S02]  /*0bf0*/  ULDC.64 UR4, c[0x0][0x590] ;  /* 0x0001640000047ab9 */ /* 0x000fe40000000a00 */
[----:B------:R-:W-:-:S04]  /*0c00*/  ISETP.NE.U32.AND P0, PT, RZ, UR4, PT ;  /* 0x00000004ff007c0c */ /* 0x000fc8000bf05070 */
[----:B------:R-:W-:-:S13]  /*0c10*/  ISETP.NE.AND.EX P0, PT, RZ, UR5, PT, P0 ;  /* 0x00000005ff007c0c */ /* 0x000fda000bf05300 */
[----:B------:R-:W-:Y:S05]  /*0c20*/  @!P0 BRA `(.L_x_10) ;  /* 0x00000000000c8947 */ /* 0x000fea0003800000 */
[----:B0-----:R-:W1:Y:S02]  /*0c30*/  LDC.64 R2, c[0x0][0x590] ;  /* 0x00016400ff027b82 */ /* 0x001e640000000a00 */
[----:B-1----:R1:W5:Y:S01]  /*0c40*/  LDG.E R59, desc[UR36][R2.64] ;  /* 0x00000024023b7981 */ /* 0x002362000c1e1900 */
[----:B------:R-:W-:Y:S05]  /*0c50*/  BRA `(.L_x_9) ;  /* 0x0000000000087947 */ /* 0x000fea0003800000 */
.L_x_10:
[----:B------:R-:W-:Y:S02]  /*0c60*/  ULDC UR4, c[0x0][0x584] ;  /* 0x0001610000047ab9 */ /* 0x000fe40000000800 */
[----:B-1----:R-:W-:-:S07]  /*0c70*/  IMAD.U32 R59, RZ, RZ, UR4 ;  /* 0x00000004ff3b7e24 */ /* 0x002fce000f8e00ff */
.L_x_9:
[----:B01----:R-:W0:Y:S01]  /*0c80*/  LDC R2, c[0x0][0x65c] ;  /* 0x00019700ff027b82 */ /* 0x003e220000000800 */
[----:B------:R-:W-:Y:S01]  /*0c90*/  ULDC UR6, c[0x0][0x28c] ;  /* 0x0000a30000067ab9 */ /* 0x000fe20000000800 */
[----:B------:R-:W-:Y:S01]  /*0ca0*/  ISETP.NE.AND P0, PT, R10, 0x2, PT ;  /* 0x000000020a00780c */ /* 0x000fe20003f05270 */
[----:B------:R-:W-:Y:S01]  /*0cb0*/  UIADD3 UR6, UR6, 0x7f, URZ ;  /* 0x0000007f06067890 */ /* 0x000fe2000fffe03f */
[----:B------:R-:W-:Y:S01]  /*0cc0*/  IMAD.U32 R10, RZ, RZ, UR12 ;  /* 0x0000000cff0a7e24 */ /* 0x000fe2000f8e00ff */
[----:B------:R-:W-:Y:S01]  /*0cd0*/  UMOV UR38, URZ ;  /* 0x0000003f00267c82 */ /* 0x000fe20008000000 */
[----:B------:R-:W-:Y:S01]  /*0ce0*/  UMOV UR39, URZ ;  /* 0x0000003f00277c82 */ /* 0x000fe20008000000 */
[----:B------:R-:W-:Y:S01]  /*0cf0*/  USHF.R.S32.HI UR7, URZ, 0x1f, UR6 ;  /* 0x0000001f3f077899 */ /* 0x000fe20008011406 */
[----:B------:R-:W-:-:S03]  /*0d00*/  ULDC.64 UR8, c[0x0][0x650] ;  /* 0x0001940000087ab9 */ /* 0x000fc60000000a00 */
[----:B------:R-:W-:-:S04]  /*0d10*/  ULEA.HI UR7, UR7, UR6, URZ, 0x7 ;  /* 0x0000000607077291 */ /* 0x000fc8000f8f383f */
[----:B------:R-:W-:Y:S01]  /*0d20*/  USHF.R.S32.HI UR40, URZ, 0x7, UR7 ;  /* 0x000000073f287899 */ /* 0x000fe20008011407 */
[----:B0-----:R-:W-:-:S13]  /*0d30*/  ISETP.NE.AND P1, PT, R2, 0x1, PT ;  /* 0x000000010200780c */ /* 0x001fda0003f25270 */
[----:B------:R-:W0:Y:S01]  /*0d40*/  @P1 LDC R17, c[0x0][0x10] ;  /* 0x00000400ff111b82 */ /* 0x000e220000000800 */
[----:B------:R-:W-:Y:S02]  /*0d50*/  @P1 IMAD.MOV.U32 R7, RZ, RZ, RZ ;  /* 0x000000ffff071224 */ /* 0x000fe400078e00ff */
[----:B------:R-:W-:-:S05]  /*0d60*/  @P1 IMAD.MOV.U32 R11, RZ, RZ, RZ ;  /* 0x000000ffff0b1224 */ /* 0x000fca00078e00ff */
[----:B------:R-:W1:Y:S01]  /*0d70*/  @!P1 LDC R3, c[0x0][0xc] ;  /* 0x00000300ff039b82 */ /* 0x000e620000000800 */
[----:B------:R-:W-:Y:S01]  /*0d80*/  ULDC UR4, c[0x0][0xc] ;  /* 0x0000030000047ab9 */ /* 0x000fe20000000800 */
[----:B------:R-:W-:Y:S02]  /*0d90*/  ULDC UR5, c[0x0][0x10] ;  /* 0x0000040000057ab9 */ /* 0x000fe40000000800 */
[----:B------:R-:W-:-:S04]  /*0da0*/  UIMAD.WIDE.U32 UR4, UR4, UR5, URZ ;  /* 0x00000005040472a5 */ /* 0x000fc8000f8e003f */
[----:B------:R-:W2:Y:S01]  /*0db0*/  LDC R0, c[0x0][0x14] ;  /* 0x00000500ff007b82 */ /* 0x000ea20000000800 */
[----:B0-----:R-:W-:-:S04]  /*0dc0*/  @P1 IMAD.WIDE.U32 R16, R17, UR12, R6 ;  /* 0x0000000c11101c25 */ /* 0x001fc8000f8e0006 */
[----:B------:R-:W-:Y:S02]  /*0dd0*/  @P1 IMAD.IADD R17, R17, 0x1, R11 ;  /* 0x0000000111111824 */ /* 0x000fe400078e020b */
[----:B------:R-:W-:Y:S02]  /*0de0*/  IMAD.MOV.U32 R11, RZ, RZ, RZ ;  /* 0x000000ffff0b7224 */ /* 0x000fe400078e00ff */
[----:B-1----:R-:W-:-:S04]  /*0df0*/  @!P1 IMAD.WIDE.U32 R10, R6, R3, R10 ;  /* 0x00000003060a9225 */ /* 0x002fc800078e000a */
[----:B------:R-:W-:Y:S02]  /*0e00*/  @!P1 IMAD.MOV.U32 R16, RZ, RZ, R10 ;  /* 0x000000ffff109224 */ /* 0x000fe400078e000a */
[----:B--2---:R-:W-:-:S04]  /*0e10*/  IMAD.WIDE.U32 R12, R0, UR4, RZ ;  /* 0x00000004000c7c25 */ /* 0x004fc8000f8e00ff */
[----:B------:R-:W-:Y:S01]  /*0e20*/  IMAD R3, R0, UR5, RZ ;  /* 0x0000000500037c24 */ /* 0x000fe2000f8e02ff */
[----:B------:R0:W-:Y:S01]  /*0e30*/  STL.64 [R1], R12 ;  /* 0x0000000c01007387 */ /* 0x0001e20000100a00 */
[----:B------:R-:W-:Y:S02]  /*0e40*/  @!P1 IMAD.MOV.U32 R17, RZ, RZ, R11 ;  /* 0x000000ffff119224 */ /* 0x000fe400078e000b */
[----:B------:R-:W-:Y:S01]  /*0e50*/  IMAD.IADD R0, R13, 0x1, R3 ;  /* 0x000000010d007824 */ /* 0x000fe200078e0203 */
[----:B------:R-:W-:Y:S06]  /*0e60*/  @P0 BRA `(.L_x_11) ;  /* 0x0000000000280947 */ /* 0x000fec0003800000 */
[----:B------:R-:W-:Y:S01]  /*0e70*/  UIMAD.WIDE.U32 UR4, UR40, 0x24924925, URZ ;  /* 0x24924925280478a5 */ /* 0x000fe2000f8e003f */
[----:B------:R-:W-:Y:S01]  /*0e80*/  IADD3 R16, P0, R16, R12, RZ ;  /* 0x0000000c10107210 */ /* 0x000fe20007f1e0ff */
[----:B------:R-:W-:Y:S02]  /*0e90*/  UISETP.GE.U32.AND UP0, UPT, UR40, 0x7, UPT ;  /* 0x000000072800788c */ /* 0x000fe4000bf06070 */
[----:B------:R-:W-:Y:S02]  /*0ea0*/  UIADD3 UR4, -UR5, UR40, URZ ;  /* 0x0000002805047290 */ /* 0x000fe4000fffe13f */
[----:B------:R-:W-:Y:S01]  /*0eb0*/  IMAD.X R17, R0, 0x1, R17, P0 ;  /* 0x0000000100117824 */ /* 0x000fe200000e0611 */
[----:B------:R-:W-:Y:S01]  /*0ec0*/  UMOV UR39, URZ ;  /* 0x0000003f00277c82 */ /* 0x000fe20008000000 */
[----:B------:R-:W-:-:S04]  /*0ed0*/  ULEA.HI UR4, UR4, UR5, URZ, 0x1f ;  /* 0x0000000504047291 */ /* 0x000fc8000f8ff83f */
[----:B------:R-:W-:-:S04]  /*0ee0*/  USHF.R.U32.HI UR4, URZ, 0x2, UR4 ;  /* 0x000000023f047899 */ /* 0x000fc80008011604 */
[----:B------:R-:W-:Y:S02]  /*0ef0*/  @UP0 ULOP3.LUT UR39, UR4, 0x1, URZ, 0xc0, !UPT ;  /* 0x0000000104270892 */ /* 0x000fe4000f8ec03f */
[----:B------:R-:W-:-:S12]  /*0f00*/  UIMAD UR38, UR4, -0x7, UR40 ;  /* 0xfffffff9042678a4 */ /* 0x000fd8000f8e0228 */
.L_x_11:
[----:B------:R-:W-:Y:S01]  /*0f10*/  ISETP.GE.U32.AND P0, PT, R16, UR8, PT ;  /* 0x0000000810007c0c */ /* 0x000fe2000bf06070 */
[----:B------:R-:W-:Y:S01]  /*0f20*/  IMAD.MOV.U32 R22, RZ, RZ, -0x1 ;  /* 0xffffffffff167424 */ /* 0x000fe200078e00ff */
[----:B------:R-:W-:Y:S01]  /*0f30*/  PRMT R3, RZ, 0x7610, R3 ;  /* 0x00007610ff037816 */ /* 0x000fe20000000003 */
[----:B------:R-:W-:Y:S01]  /*0f40*/  IMAD.MOV.U32 R18, RZ, RZ, -0x1 ;  /* 0xffffffffff127424 */ /* 0x000fe200078e00ff */
[----:B------:R-:W-:Y:S01]  /*0f50*/  ISETP.GE.U32.AND.EX P0, PT, R17, UR9, PT, P0 ;  /* 0x0000000911007c0c */ /* 0x000fe2000bf06100 */
[----:B------:R-:W-:-:S12]  /*0f60*/  IMAD.MOV.U32 R19, RZ, RZ, -0x1 ;  /* 0xffffffffff137424 */ /* 0x000fd800078e00ff */
[----:B------:R-:W-:Y:S05]  /*0f70*/  @P0 BRA `(.L_x_12) ;  /* 0x0000000400280947 */ /* 0x000fea0003800000 */
[----:B------:R-:W1:Y:S01]  /*0f80*/  LDC.64 R26, c[0x0][0x628] ;  /* 0x00018a00ff1a7b82 */ /* 0x000e620000000a00 */
[----:B------:R-:W-:Y:S02]  /*0f90*/  IMAD.MOV.U32 R10, RZ, RZ, R16 ;  /* 0x000000ffff0a7224 */ /* 0x000fe400078e0010 */
[----:B------:R-:W-:-:S05]  /*0fa0*/  IMAD.MOV.U32 R11, RZ, RZ, R17 ;  /* 0x000000ffff0b7224 */ /* 0x000fca00078e0011 */
[----:B------:R-:W2:Y:S08]  /*0fb0*/  LDC R18, c[0x0][0x630] ;  /* 0x00018c00ff127b82 */ /* 0x000eb00000000800 */
[----:B------:R-:W3:Y:S01]  /*0fc0*/  LDC.64 R28, c[0x0][0x620] ;  /* 0x00018800ff1c7b82 */ /* 0x000ee20000000a00 */
[----:B-1----:R-:W-:-:S04]  /*0fd0*/  ISETP.NE.U32.AND P0, PT, R26, RZ, PT ;  /* 0x000000ff1a00720c */ /* 0x002fc80003f05070 */
[----:B------:R-:W-:-:S13]  /*0fe0*/  ISETP.NE.AND.EX P0, PT, R27, RZ, PT, P0 ;  /* 0x000000ff1b00720c */ /* 0x000fda0003f05300 */
[----:B--23--:R-:W-:Y:S05]  /*0ff0*/  @!P0 BRA `(.L_x_13) ;  /* 0x0000000000288947 */ /* 0x00cfea0003800000 */
[----:B------:R-:W1:Y:S02]  /*1000*/  LDC R3, c[0x0][0x634] ;  /* 0x00018d00ff037b82 */ /* 0x000e640000000800 */
[----:B-1----:R-:W-:-:S05]  /*1010*/  IADD3 R3, P0, R16, R3, RZ ;  /* 0x0000000310037210 */ /* 0x002fca0007f1e0ff */
[----:B------:R-:W-:-:S04]  /*1020*/  IMAD.X R19, RZ, RZ, R17, P0 ;  /* 0x000000ffff137224 */ /* 0x000fc800000e0611 */
[----:B------:R-:W-:-:S04]  /*1030*/  IMAD.WIDE.U32 R10, R19, R26, RZ ;  /* 0x0000001a130a7225 */ /* 0x000fc800078e00ff */
[----:B0-----:R-:W-:-:S04]  /*1040*/  IMAD.WIDE.U32 R12, P0, R3, R27, R10 ;  /* 0x0000001b030c7225 */ /* 0x001fc8000780000a */
[----:B------:R-:W-:-:S04]  /*1050*/  IMAD.WIDE.U32 R10, R3, R26, RZ ;  /* 0x0000001a030a7225 */ /* 0x000fc800078e00ff */
[----:B------:R-:W-:Y:S01]  /*1060*/  IMAD.X R15, RZ, RZ, RZ, P0 ;  /* 0x000000ffff0f7224 */ /* 0x000fe200000e06ff */
[----:B------:R-:W-:Y:S01]  /*1070*/  IADD3 RZ, P0, R11, R12, RZ ;  /* 0x0000000c0bff7210 */ /* 0x000fe20007f1e0ff */
[----:B------:R-:W-:-:S04]  /*1080*/  IMAD.MOV.U32 R14, RZ, RZ, R13 ;  /* 0x000000ffff0e7224 */ /* 0x000fc800078e000d */
[----:B------:R-:W-:-:S08]  /*1090*/  IMAD.WIDE.U32.X R10, R19, R27, R14, P0 ;  /* 0x0000001b130a7225 */ /* 0x000fd000000e040e */
.L_x_13:
[----:B------:R-:W1:Y:S01]  /*10a0*/  LDC.64 R30, c[0x0][0x640] ;  /* 0x00019000ff1e7b82 */ /* 0x000e620000000a00 */
[-CC-:B------:R-:W-:Y:S01]  /*10b0*/  SHF.R.U64 R33, R10, R18.reuse, R11.reuse ;  /* 0x000000120a217219 */ /* 0x180fe2000000120b */
[----:B------:R-:W-:Y:S01]  /*10c0*/  IMAD.MOV.U32 R32, RZ, RZ, 0x1 ;  /* 0x00000001ff207424 */ /* 0x000fe200078e00ff */
[----:B------:R-:W-:Y:S02]  /*10d0*/  SHF.R.U32.HI R3, RZ, R18, R11 ;  /* 0x00000012ff037219 */ /* 0x000fe4000001160b */
[----:B0-----:R-:W-:-:S03]  /*10e0*/  IADD3 R13, P0, RZ, -R33, RZ ;  /* 0x80000021ff0d7210 */ /* 0x001fc60007f1e0ff */
[----:B------:R-:W0:Y:S02]  /*10f0*/  LDC R14, c[0x0][0x618] ;  /* 0x00018600ff0e7b82 */ /* 0x000e240000000800 */
[----:B------:R-:W-:Y:S02]  /*1100*/  IMAD.X R3, RZ, RZ, ~R3, P0 ;  /* 0x000000ffff037224 */ /* 0x000fe400000e0e03 */
[----:B------:R-:W-:-:S04]  /*1110*/  IMAD.WIDE.U32 R10, R13, R28, R16 ;  /* 0x0000001c0d0a7225 */ /* 0x000fc800078e0010 */
[----:B------:R-:W2:Y:S01]  /*1120*/  LDC R15, c[0x0][0x608] ;  /* 0x00018200ff0f7b82 */ /* 0x000ea20000000800 */
[----:B------:R-:W-:-:S04]  /*1130*/  IMAD R12, R3, R28, RZ ;  /* 0x0000001c030c7224 */ /* 0x000fc800078e02ff */
[----:B------:R-:W-:Y:S02]  /*1140*/  IMAD R3, R13, R29, R12 ;  /* 0x0000001d0d037224 */ /* 0x000fe400078e020c */
[----:B------:R-:W-:Y:S01]  /*1150*/  IMAD.MOV.U32 R12, RZ, RZ, -0x1 ;  /* 0xffffffffff0c7424 */ /* 0x000fe200078e00ff */
[----:B------:R-:W3:Y:S01]  /*1160*/  LDC R27, c[0x0][0x658] ;  /* 0x00019600ff1b7b82 */ /* 0x000ee20000000800 */
[----:B------:R-:W-:Y:S01]  /*1170*/  IMAD.IADD R3, R11, 0x1, R3 ;  /* 0x000000010b037824 */ /* 0x000fe200078e0203 */
[----:B-1----:R-:W-:-:S04]  /*1180*/  ISETP.NE.U32.AND P0, PT, R30, RZ, PT ;  /* 0x000000ff1e00720c */ /* 0x002fc80003f05070 */
[----:B------:R-:W-:Y:S02]  /*1190*/  ISETP.NE.AND.EX P0, PT, R31, RZ, PT, P0 ;  /* 0x000000ff1f00720c */ /* 0x000fe40003f05300 */
[----:B------:R-:W1:Y:S01]  /*11a0*/  LDC R26, c[0x0][0x600] ;  /* 0x00018000ff1a7b82 */ /* 0x000e620000000800 */
[-CC-:B0-----:R-:W-:Y:S02]  /*11b0*/  SHF.R.U64 R25, R10, R14.reuse, R3.reuse ;  /* 0x0000000e0a197219 */ /* 0x181fe40000001203 */
[----:B------:R-:W-:-:S05]  /*11c0*/  SHF.R.U32.HI R10, RZ, R14, R3 ;  /* 0x0000000eff0a7219 */ /* 0x000fca0000011603 */
[----:B------:R-:W0:Y:S01]  /*11d0*/  LDC R22, c[0x0][0x648] ;  /* 0x00019200ff167b82 */ /* 0x000e220000000800 */
[-CC-:B--2---:R-:W-:Y:S02]  /*11e0*/  SHF.R.U64 R35, R25, R15.reuse, R10.reuse ;  /* 0x0000000f19237219 */ /* 0x184fe4000000120a */
[----:B------:R-:W-:-:S05]  /*11f0*/  SHF.R.U32.HI R10, RZ, R15, R10 ;  /* 0x0000000fff0a7219 */ /* 0x000fca000001160a */
[----:B------:R-:W2:Y:S01]  /*1200*/  LDC R28, c[0x0][0x638] ;  /* 0x00018e00ff1c7b82 */ /* 0x000ea20000000800 */
[-CC-:B---3--:R-:W-:Y:S02]  /*1210*/  SHF.R.U64 R34, R35, R27.reuse, R10.reuse ;  /* 0x0000001b23227219 */ /* 0x188fe4000000120a */
[-C--:B------:R-:W-:Y:S02]  /*1220*/  SHF.L.U32 R3, R12, R27.reuse, RZ ;  /* 0x0000001b0c037219 */ /* 0x080fe400000006ff */
[----:B------:R-:W-:Y:S01]  /*1230*/  SHF.R.U32.HI R11, RZ, R27, R10 ;  /* 0x0000001bff0b7219 */ /* 0x000fe2000001160a */
[----:B------:R-:W-:Y:S01]  /*1240*/  IMAD.MOV.U32 R10, RZ, RZ, R34 ;  /* 0x000000ffff0a7224 */ /* 0x000fe200078e0022 */
[----:B------:R-:W-:Y:S01]  /*1250*/  LOP3.LUT R18, RZ, R3, RZ, 0x33, !PT ;  /* 0x00000003ff127212 */ /* 0x000fe200078e33ff */
[----:B------:R-:W3:Y:S01]  /*1260*/  LDC R29, c[0x0][0x610] ;  /* 0x00018400ff1d7b82 */ /* 0x000ee20000000800 */
[----:B------:R-:W-:Y:S05]  /*1270*/  @!P0 BRA `(.L_x_14) ;  /* 0x0000000000288947 */ /* 0x000fea0003800000 */
[----:B------:R-:W4:Y:S02]  /*1280*/  LDC R3, c[0x0][0x64c] ;  /* 0x00019300ff037b82 */ /* 0x000f240000000800 */
[----:B----4-:R-:W-:-:S05]  /*1290*/  IADD3 R3, P0, R34, R3, RZ ;  /* 0x0000000322037210 */ /* 0x010fca0007f1e0ff */
[----:B------:R-:W-:-:S04]  /*12a0*/  IMAD.X R19, RZ, RZ, R11, P0 ;  /* 0x000000ffff137224 */ /* 0x000fc800000e060b */
[----:B------:R-:W-:-:S04]  /*12b0*/  IMAD.WIDE.U32 R10, R19, R30, RZ ;  /* 0x0000001e130a7225 */ /* 0x000fc800078e00ff */
[----:B------:R-:W-:-:S04]  /*12c0*/  IMAD.WIDE.U32 R12, P0, R3, R31, R10 ;  /* 0x0000001f030c7225 */ /* 0x000fc8000780000a */
[----:B------:R-:W-:-:S04]  /*12d0*/  IMAD.WIDE.U32 R10, R3, R30, RZ ;  /* 0x0000001e030a7225 */ /* 0x000fc800078e00ff */
[----:B------:R-:W-:Y:S01]  /*12e0*/  IMAD.X R15, RZ, RZ, RZ, P0 ;  /* 0x000000ffff0f7224 */ /* 0x000fe200000e06ff */
[----:B------:R-:W-:Y:S01]  /*12f0*/  IADD3 RZ, P0, R11, R12, RZ ;  /* 0x0000000c0bff7210 */ /* 0x000fe20007f1e0ff */
[----:B------:R-:W-:-:S04]  /*1300*/  IMAD.MOV.U32 R14, RZ, RZ, R13 ;  /* 0x000000ffff0e7224 */ /* 0x000fc800078e000d */
[----:B------:R-:W-:-:S08]  /*1310*/  IMAD.WIDE.U32.X R10, R19, R31, R14, P0 ;  /* 0x0000001f130a7225 */ /* 0x000fd000000e040e */
.L_x_14:
[----:B0-----:R-:W-:Y:S01]  /*1320*/  SHF.R.U64 R7, R10, R22, R11 ;  /* 0x000000160a077219 */ /* 0x001fe2000000120b */
[----:B-1----:R-:W-:Y:S01]  /*1330*/  VIADD R10, R26, 0xffffffff ;  /* 0xffffffff1a0a7836 */ /* 0x002fe20000000000 */
[----:B------:R-:W-:Y:S01]  /*1340*/  SHF.L.U32 R3, R32, R27, RZ ;  /* 0x0000001b20037219 */ /* 0x000fe200000006ff */
[----:B------:R-:W-:Y:S01]  /*1350*/  @P1 IMAD R20, R21, R24, R6 ;  /* 0x0000001815141224 */ /* 0x000fe200078e0206 */
[----:B------:R-:W-:Y:S01]  /*1360*/  LOP3.LUT R18, R35, R18, RZ, 0xc0, !PT ;  /* 0x0000001223127212 */ /* 0x000fe200078ec0ff */
[----:B------:R-:W-:Y:S01]  /*1370*/  IMAD.MOV R11, RZ, RZ, -R7 ;  /* 0x000000ffff0b7224 */ /* 0x000fe200078e0a07 */
[----:B------:R-:W-:Y:S01]  /*1380*/  LOP3.LUT R10, R25, R10, RZ, 0xc0, !PT ;  /* 0x0000000a190a7212 */ /* 0x000fe200078ec0ff */
[----:B------:R-:W-:Y:S02]  /*1390*/  IMAD.MOV.U32 R6, RZ, RZ, 0x1 ;  /* 0x00000001ff067424 */ /* 0x000fe400078e00ff */
[----:B------:R-:W-:Y:S02]  /*13a0*/  IMAD R7, R3, R7, R18 ;  /* 0x0000000703077224 */ /* 0x000fe400078e0212 */
[----:B--2---:R-:W-:-:S02]  /*13b0*/  IMAD R3, R11, R28, R34 ;  /* 0x0000001c0b037224 */ /* 0x004fc400078e0222 */
[----:B---3--:R-:W-:Y:S02]  /*13c0*/  IMAD R22, R7, R29, R20 ;  /* 0x0000001d07167224 */ /* 0x008fe400078e0214 */
[----:B------:R-:W-:Y:S01]  /*13d0*/  IMAD R7, R3, R26, R10 ;  /* 0x0000001a03077224 */ /* 0x000fe200078e020a */
[----:B------:R-:W-:Y:S01]  /*13e0*/  PRMT R3, R6, 0x7610, R3 ;  /* 0x0000761006037816 */ /* 0x000fe20000000003 */
[----:B------:R-:W-:-:S03]  /*13f0*/  IMAD.MOV.U32 R19, RZ, RZ, R33 ;  /* 0x000000ffff137224 */ /* 0x000fc600078e0021 */
[----:B------:R-:W-:Y:S02]  /*1400*/  SEL R18, R7, R22, !P1 ;  /* 0x0000001607127207 */ /* 0x000fe40004800000 */
[----:B------:R-:W-:-:S07]  /*1410*/  SEL R22, R22, R7, !P1 ;  /* 0x0000000716167207 */ /* 0x000fce0004800000 */
.L_x_12:
[----:B------:R-:W-:Y:S05]  /*1420*/  @!P2 BRA `(.L_x_15) ;  /* 0x00000000000ca947 */ /* 0x000fea0003800000 */
[----:B------:R-:W-:Y:S01]  /*1430*/  UCGABAR_WAIT ;  /* 0x0000000000007dc7 */ /* 0x000fe20008000000 */
[----:B------:R-:W-:Y:S01]  /*1440*/  CCTL.IVALL ;  /* 0x00000000ff00798f */ /* 0x000fe20002000000 */
[----:B------:R-:W-:Y:S05]  /*1450*/  BRA `(.L_x_16) ;  /* 0x0000000000047947 */ /* 0x000fea0003800000 */
.L_x_15:
[----:B------:R-:W-:Y:S06]  /*1460*/  BAR.SYNC.DEFER_BLOCKING 0x0 ;  /* 0x0000000000007b1d */ /* 0x000fec0000010000 */
.L_x_16:
[----:B------:R-:W-:Y:S05]  /*1470*/  @!P3 BRA `(.L_x_17) ;  /* 0x0000003800f8b947 */ /* 0x000fea0003800000 */
[----:B------:R-:W-:-:S13]  /*1480*/  ISETP.GT.U32.AND P0, PT, R36, 0x1, PT ;  /* 0x000000012400780c */ /* 0x000fda0003f04070 */
[----:B------:R-:W-:Y:S05]  /*1490*/  @P0 EXIT ;  /* 0x000000000000094d */ /* 0x000fea0003800000 */
.L_x_18:
[----:B------:R-:W-:-:S08]  /*14a0*/  NOP ;  /* 0x0000000000007918 */ /* 0x000fd00000000000 */
[----:B------:R-:W1:Y:S02]  /*14b0*/  USETMAXREG.TRY_ALLOC.CTAPOOL UP0, 0xe8 ;  /* 0x000000e8000079c8 */ /* 0x000e640008000600 */
[----:B-1----:R-:W-:-:S13]  /*14c0*/  PLOP3.LUT P0, PT, PT, PT, UP0, 0x80, 0x0 ;  /* 0x000000000000781c */ /* 0x002fda0003f0f008 */
[----:B------:R-:W-:Y:S05]  /*14d0*/  @!P0 BRA `(.L_x_18) ;  /* 0xfffffffc00f08947 */ /* 0x000fea000383ffff */
[----:B------:R-:W-:-:S13]  /*14e0*/  LOP3.LUT P0, RZ, R3, 0xff, RZ, 0xc0, !PT ;  /* 0x000000ff03ff7812 */ /* 0x000fda000780c0ff */
[----:B------:R-:W-:Y:S05]  /*14f0*/  @!P0 EXIT ;  /* 0x000000000000894d */ /* 0x000fea0003800000 */
[----:B------:R-:W2:Y:S01]  /*1500*/  LDL.64 R6, [R1] ;  /* 0x0000000001067983 */ /* 0x000ea20000100a00 */
[CC--:B------:R-:W-:Y:S01]  /*1510*/  LEA.HI R3, R8.reuse, R5.reuse, RZ, 0x2 ;  /* 0x0000000508037211 */ /* 0x0c0fe200078f10ff */
[----:B------:R-:W1:Y:S01]  /*1520*/  S2UR UR4, SR_CgaCtaId ;  /* 0x00000000000479c3 */ /* 0x000e620000008800 */
[----:B------:R-:W-:Y:S01]  /*1530*/  LEA.HI R8, R8, R5, RZ, 0x5 ;  /* 0x0000000508087211 */ /* 0x000fe200078f28ff */
[----:B------:R-:W-:Y:S01]  /*1540*/  UMOV UR41, 0x400 ;  /* 0x0000040000297882 */ /* 0x000fe20000000000 */
[----:B------:R-:W-:Y:S01]  /*1550*/  LOP3.LUT R4, R3, 0xfffffffc, RZ, 0xc0, !PT ;  /* 0xfffffffc03047812 */ /* 0x000fe200078ec0ff */
[----:B------:R-:W-:Y:S01]  /*1560*/  UISETP.LT.AND UP0, UPT, UR40, 0x1, UPT ;  /* 0x000000012800788c */ /* 0x000fe2000bf01270 */
[--C-:B------:R-:W-:Y:S01]  /*1570*/  SHF.R.S32.HI R60, RZ, 0x2, R3.reuse ;  /* 0x00000002ff3c7819 */ /* 0x100fe20000011403 */
[----:B------:R-:W-:Y:S01]  /*1580*/  UIADD3 UR5, UR43, -0x1, URZ ;  /* 0xffffffff2b057890 */ /* 0x000fe2000fffe03f */
[----:B------:R-:W-:Y:S01]  /*1590*/  SHF.R.S32.HI R3, RZ, 0x1f, R3 ;  /* 0x0000001fff037819 */ /* 0x000fe20000011403 */
[----:B------:R-:W3:Y:S01]  /*15a0*/  LDC R66, c[0x0][0x658] ;  /* 0x00019600ff427b82 */ /* 0x000ee20000000800 */
[----:B------:R-:W-:Y:S01]  /*15b0*/  USEL UR42, UR40, 0x1, UP0 ;  /* 0x00000001282a7887 */ /* 0x000fe20008000000 */
[----:B------:R-:W-:Y:S01]  /*15c0*/  IMAD.IADD R4, R5, 0x1, -R4 ;  /* 0x0000000105047824 */ /* 0x000fe200078e0a04 */
[----:B------:R-:W-:Y:S01]  /*15d0*/  LEA.HI R3, R3, R60, RZ, 0x3 ;  /* 0x0000003c03037211 */ /* 0x000fe200078f18ff */
[----:B------:R-:W-:Y:S01]  /*15e0*/  UISETP.NE.AND UP0, UPT, UR5, URZ, UPT ;  /* 0x0000003f0500728c */ /* 0x000fe2000bf05270 */
[----:B------:R-:W-:Y:S01]  /*15f0*/  IMAD.MOV.U32 R5, RZ, RZ, 0x1 ;  /* 0x00000001ff057424 */ /* 0x000fe200078e00ff */
[----:B------:R-:W-:Y:S01]  /*1600*/  ULDC UR8, c[0x0][0x284] ;  /* 0x0000a10000087ab9 */ /* 0x000fe20000000800 */
[----:B------:R-:W-:Y:S01]  /*1610*/  LOP3.LUT R3, R3, 0xfffffff8, RZ, 0xc0, !PT ;  /* 0xfffffff803037812 */ /* 0x000fe200078ec0ff */
[----:B------:R-:W4:Y:S01]  /*1620*/  LDC.64 R64, c[0x0][0x5c8] ;  /* 0x00017200ff407b82 */ /* 0x000f220000000a00 */
[----:B------:R-:W-:Y:S01]  /*1630*/  USEL UR7, URZ, 0x1, UP0 ;  /* 0x000000013f077887 */ /* 0x000fe20008000000 */
[----:B------:R-:W-:Y:S01]  /*1640*/  IMAD.SHL.U32 R62, R4, 0x2, RZ ;  /* 0x00000002043e7824 */ /* 0x000fe200078e00ff */
[----:B------:R-:W-:Y:S01]  /*1650*/  LOP3.LUT R74, R23, 0x1, RZ, 0xfc, !PT ;  /* 0x00000001174a7812 */ /* 0x000fe200078efcff */
[----:B------:R-:W-:Y:S01]  /*1660*/  IMAD.IADD R60, R60, 0x1, -R3 ;  /* 0x000000013c3c7824 */ /* 0x000fe200078e0a03 */
[----:B------:R-:W-:Y:S01]  /*1670*/  SHF.R.S32.HI R3, RZ, 0x5, R8 ;  /* 0x00000005ff037819 */ /* 0x000fe20000011408 */
[----:B------:R-:W-:Y:S01]  /*1680*/  USHF.L.U32 UR47, UR40, 0x1, URZ ;  /* 0x00000001282f7899 */ /* 0x000fe2000800063f */
[----:B------:R-:W-:Y:S01]  /*1690*/  IMAD.U32 R75, RZ, RZ, UR7 ;  /* 0x00000007ff4b7e24 */ /* 0x000fe2000f8e00ff */
[----:B------:R-:W0:Y:S01]  /*16a0*/  LDC R67, c[0x0][0x288] ;  /* 0x0000a200ff437b82 */ /* 0x000e220000000800 */
[--C-:B------:R-:W-:Y:S01]  /*16b0*/  SHF.R.S32.HI R61, RZ, 0x1f, R60.reuse ;  /* 0x0000001fff3d7819 */ /* 0x100fe2000001143c */
[----:B-1----:R-:W-:Y:S01]  /*16c0*/  ULEA UR41, UR4, UR41, 0x18 ;  /* 0x0000002904297291 */ /* 0x002fe2000f8ec03f */
[C---:B------:R-:W-:Y:S01]  /*16d0*/  IMAD R71, R3.reuse, -0x10, -R60 ;  /* 0xfffffff003477824 */ /* 0x040fe200078e0a3c */
[----:B------:R-:W-:Y:S01]  /*16e0*/  USHF.L.U32 UR4, UR5, 0x3, URZ ;  /* 0x0000000305047899 */ /* 0x000fe2000800063f */
[----:B------:R-:W-:Y:S01]  /*16f0*/  SHF.R.S32.HI R63, RZ, 0x1f, R62 ;  /* 0x0000001fff3f7819 */ /* 0x000fe2000001143e */
[----:B------:R-:W-:Y:S01]  /*1700*/  IMAD.WIDE R60, R3, 0x10, R60 ;  /* 0x00000010033c7825 */ /* 0x000fe200078e023c */
[----:B------:R-:W-:Y:S01]  /*1710*/  UIADD3 UR5, UR41, 0x180, URZ ;  /* 0x0000018029057890 */ /* 0x000fe2000fffe03f */
[----:B------:R-:W1:Y:S01]  /*1720*/  LDC R69, c[0x0][0x600] ;  /* 0x00018000ff457b82 */ /* 0x000e620000000800 */
[----:B------:R-:W-:Y:S01]  /*1730*/  UIADD3 UR6, UR41, 0x1c180, URZ ;  /* 0x0001c18029067890 */ /* 0x000fe2000fffe03f */
[----:B------:R-:W-:Y:S01]  /*1740*/  IMAD.MOV.U32 R3, RZ, RZ, -0x1 ;  /* 0xffffffffff037424 */ /* 0x000fe200078e00ff */
[----:B------:R-:W-:Y:S01]  /*1750*/  USHF.R.U32.HI UR5, URZ, 0x4, UR5 ;  /* 0x000000043f057899 */ /* 0x000fe20008011605 */
[----:B------:R-:W-:Y:S01]  /*1760*/  VIADD R71, R71, UR8 ;  /* 0x0000000847477c36 */ /* 0x000fe20008000000 */
[----:B------:R-:W-:-:S02]  /*1770*/  USHF.R.U32.HI UR6, URZ, 0x4, UR6 ;  /* 0x000000043f067899 */ /* 0x000fc40008011606 */
[-C--:B---3--:R-:W-:Y:S01]  /*1780*/  SHF.L.U32 R3, R3, R66.reuse, RZ ;  /* 0x0000004203037219 */ /* 0x088fe200000006ff */
[----:B------:R-:W-:Y:S01]  /*1790*/  UIADD3 UR48, UR41, 0x80, URZ ;  /* 0x0000008029307890 */ /* 0x000fe2000fffe03f */
[C---:B----4-:R-:W-:Y:S01]  /*17a0*/  SHF.L.U64.HI R65, R64.reuse, 0x3, R65 ;  /* 0x0000000340417819 */ /* 0x050fe20000010241 */
[----:B------:R-:W-:Y:S01]  /*17b0*/  ULOP3.LUT UR4, UR4, 0x8, URZ, 0xc0, !UPT ;  /* 0x0000000804047892 */ /* 0x000fe2000f8ec03f */
[----:B------:R-:W-:Y:S01]  /*17c0*/  SHF.L.U32 R66, R5, R66, RZ ;  /* 0x0000004205427219 */ /* 0x000fe200000006ff */
[----:B------:R-:W-:Y:S01]  /*17d0*/  ULOP3.LUT UR5, UR5, 0x3fff, URZ, 0xc0, !UPT ;  /* 0x00003fff05057892 */ /* 0x000fe2000f8ec03f */
[----:B------:R-:W-:Y:S01]  /*17e0*/  IMAD.SHL.U32 R64, R64, 0x8, RZ ;  /* 0x0000000840407824 */ /* 0x000fe200078e00ff */
[----:B------:R-:W-:Y:S01]  /*17f0*/  ULOP3.LUT UR6, UR6, 0x3fff, URZ, 0xc0, !UPT ;  /* 0x00003fff06067892 */ /* 0x000fe2000f8ec03f */
[----:B------:R-:W-:Y:S01]  /*1800*/  LOP3.LUT R70, RZ, R3, RZ, 0x33, !PT ;  /* 0x00000003ff467212 */ /* 0x000fe200078e33ff */
[----:B0-----:R-:W-:Y:S01]  /*1810*/  IMAD R67, R4, -0x2, R67 ;  /* 0xfffffffe04437824 */ /* 0x001fe200078e0243 */
[----:B------:R-:W-:-:S02]  /*1820*/  UIADD3 UR42, -UR42, UR40, URZ ;  /* 0x000000282a2a7290 */ /* 0x000fc4000fffe13f */
[----:B------:R-:W-:Y:S02]  /*1830*/  ULEA UR43, UR43, UR48, 0x3 ;  /* 0x000000302b2b7291 */ /* 0x000fe4000f8e183f */
[----:B------:R-:W-:Y:S02]  /*1840*/  ULOP3.LUT UR49, UR4, 0x8, URZ, 0x3c, !UPT ;  /* 0x0000000804317892 */ /* 0x000fe4000f8e3c3f */
[----:B------:R-:W-:Y:S01]  /*1850*/  ULOP3.LUT UR44, UR4, 0x18, URZ, 0x3c, !UPT ;  /* 0x00000018042c7892 */ /* 0x000fe2000f8e3c3f */
[----:B-1----:R-:W-:Y:S01]  /*1860*/  VIADD R69, R69, 0xffffffff ;  /* 0xffffffff45457836 */ /* 0x002fe20000000000 */
[----:B------:R-:W-:Y:S02]  /*1870*/  ULOP3.LUT UR45, UR5, 0x10000, URZ, 0xfc, !UPT ;  /* 0x00010000052d7892 */ /* 0x000fe4000f8efc3f */
[----:B------:R-:W-:Y:S01]  /*1880*/  ULOP3.LUT UR46, UR6, 0x10000, URZ, 0xfc, !UPT ;  /* 0x00010000062e7892 */ /* 0x000fe2000f8efc3f */
[----:B--2---:R-:W-:-:S11]  /*1890*/  SHF.L.U64.HI R68, R6, 0x1, R0 ;  /* 0x0000000106447819 */ /* 0x004fd60000010200 */
.L_x_104:
[----:B------:R-:W-:-:S04]  /*18a0*/  SHF.L.U32 R0, R75, 0x1f, RZ ;  /* 0x0000001f4b007819 */ /* 0x000fc800000006ff */
[----:B------:R-:W0:Y:S02]  /*18b0*/  SYNCS.PHASECHK.TRANS64.TRYWAIT P0, [UR43+-0x8], R0 ;  /* 0xfffff800ff0075a7 */ /* 0x000e24000800016b */
[----:B01-345:R-:W-:Y:S05]  /*18c0*/  @!P0 BRA `(.L_x_19) ;  /* 0x0000004800dc8947 */ /* 0x03bfea0003800000 */
.L_x_129:
[----:B------:R-:W-:Y:S02]  /*18d0*/  ULDC UR4, c[0x0][0x28c] ;  /* 0x0000a30000047ab9 */ /* 0x000fe40000000800 */
[----:B------:R-:W-:-:S13]  /*18e0*/  ISETP.LT.AND P0, PT, RZ, UR4, PT ;  /* 0x00000004ff007c0c */ /* 0x000fda000bf01270 */
[----:B------:R-:W-:Y:S05]  /*18f0*/  @P0 BRA `(.L_x_20) ;  /* 0x0000000000400947 */ /* 0x000fea0003800000 */
[----:B0-----:R-:W-:Y:S01]  /*1900*/  MOV R0, 0x0 ;  /* 0x0000000000007802 */ /* 0x001fe20000000f00 */
[----:B------:R-:W-:Y:S01]  /*1910*/  ULDC.64 UR4, c[0x4][0x68] ;  /* 0x01001a0000047ab9 */ /* 0x000fe20000000a00 */
[----:B------:R-:W-:Y:S01]  /*1920*/  ULDC.64 UR6, c[0x4][0x8] ;  /* 0x0100020000067ab9 */ /* 0x000fe20000000a00 */
[----:B------:R-:W-:Y:S01]  /*1930*/  IMAD.U32 R4, RZ, RZ, UR4 ;  /* 0x00000004ff047e24 */ /* 0x000fe2000f8e00ff */
[----:B------:R0:W1:Y:S01]  /*1940*/  LDC.64 R14, c[0x4][R0] ;  /* 0x01000000000e7b82 */ /* 0x0000620000000a00 */
[----:B------:R-:W-:Y:S01]  /*1950*/  IMAD.U32 R5, RZ, RZ, UR5 ;  /* 0x00000005ff057e24 */ /* 0x000fe2000f8e00ff */
[----:B------:R-:W-:Y:S01]  /*1960*/  ULDC.64 UR4, c[0x4][0x70] ;  /* 0x01001c0000047ab9 */ /* 0x000fe20000000a00 */
[----:B------:R-:W-:Y:S02]  /*1970*/  IMAD.U32 R10, RZ, RZ, UR6 ;  /* 0x00000006ff0a7e24 */ /* 0x000fe4000f8e00ff */
[----:B------:R-:W-:Y:S02]  /*1980*/  IMAD.U32 R6, RZ, RZ, UR4 ;  /* 0x00000004ff067e24 */ /* 0x000fe4000f8e00ff */
[----:B------:R-:W-:-:S02]  /*1990*/  IMAD.U32 R7, RZ, RZ, UR5 ;  /* 0x00000005ff077e24 */ /* 0x000fc4000f8e00ff */
[----:B------:R-:W-:Y:S02]  /*19a0*/  IMAD.U32 R11, RZ, RZ, UR7 ;  /* 0x00000007ff0b7e24 */ /* 0x000fe4000f8e00ff */
[----:B------:R-:W-:Y:S02]  /*19b0*/  IMAD.MOV.U32 R8, RZ, RZ, 0x1e1 ;  /* 0x000001e1ff087424 */ /* 0x000fe400078e00ff */
[----:B------:R-:W-:Y:S02]  /*19c0*/  IMAD.MOV.U32 R12, RZ, RZ, 0x1 ;  /* 0x00000001ff0c7424 */ /* 0x000fe400078e00ff */
[----:B0-----:R-:W-:-:S07]  /*19d0*/  IMAD.MOV.U32 R13, RZ, RZ, RZ ;  /* 0x000000ffff0d7224 */ /* 0x001fce00078e00ff */
[----:B------:R-:W-:-:S07]  /*19e0*/  LEPC R20, `(.L_x_20) ;  /* 0x000000001014794e */ /* 0x000fce0000000000 */
[----:B-1---5:R-:W-:Y:S05]  /*19f0*/  CALL.ABS.NOINC R14 ;  /* 0x000000000e007343 */ /* 0x022fea0003c00000 */
.L_x_20:
[----:B------:R-:W-:-:S13]  /*1a00*/  ISETP.NE.AND P0, PT, R74, 0x3, PT ;  /* 0x000000034a00780c */ /* 0x000fda0003f05270 */
[----:B------:R-:W-:Y:S05]  /*1a10*/  @!P0 BRA `(.L_x_21) ;  /* 0x0000000000048947 */ /* 0x000fea0003800000 */
[----:B------:R-:W-:Y:S01]  /*1a20*/  BPT.TRAP 0x1 ;  /* 0x000000040000795c */ /* 0x000fe20000300000 */
.L_x_21:
[----:B0-----:R-:W-:Y:S02]  /*1a30*/  IMAD.U32 R3, RZ, RZ, UR38 ;  /* 0x00000026ff037e24 */ /* 0x001fe4000f8e00ff */
[----:B------:R-:W-:-:S03]  /*1a40*/  IMAD.U32 R0, RZ, RZ, UR39 ;  /* 0x00000027ff007e24 */ /* 0x000fc6000f8e00ff */
[----:B------:R-:W-:Y:S02]  /*1a50*/  LEA R3, R3, UR41, 0x3 ;  /* 0x0000002903037c11 */ /* 0x000fe4000f8e18ff */
[----:B------:R-:W-:-:S04]  /*1a60*/  SHF.L.U32 R0, R0, 0x1f, RZ ;  /* 0x0000001f00007819 */ /* 0x000fc800000006ff */
[----:B------:R0:W1:Y:S01]  /*1a70*/  SYNCS.PHASECHK.TRANS64.TRYWAIT P1, [R3+URZ], R0 ;  /* 0x00000000030075a7 */ /* 0x000062000802017f */
[----:B------:R-:W-:Y:S05]  /*1a80*/  @!P0 BRA `(.L_x_22) ;  /* 0x0000000000048947 */ /* 0x000fea0003800000 */
[----:B------:R-:W-:Y:S01]  /*1a90*/  BPT.TRAP 0x1 ;  /* 0x000000040000795c */ /* 0x000fe20000300000 */
.L_x_22:
[----:B-1----:R-:W-:Y:S05]  /*1aa0*/  @P1 BRA `(.L_x_23) ;  /* 0x0000000000081947 */ /* 0x002fea0003800000 */
[----:B------:R-:W1:Y:S02]  /*1ab0*/  SYNCS.PHASECHK.TRANS64.TRYWAIT P1, [R3+URZ], R0 ;  /* 0x00000000030075a7 */ /* 0x000e64000802017f */
[----:B-1----:R-:W-:Y:S05]  /*1ac0*/  @!P1 BRA `(.L_x_24) ;  /* 0x0000004800749947 */ /* 0x002fea0003800000 */
.L_x_23:
[----:B------:R-:W-:Y:S05]  /*1ad0*/  WARPSYNC.ALL ;  /* 0x0000000000007948 */ /* 0x000fea0003800000 */
[----:B------:R-:W-:Y:S01]  /*1ae0*/  ULEA UR8, UR38, UR45, 0xa ;  /* 0x0000002d26087291 */ /* 0x000fe2000f8e503f */
[----:B------:R-:W-:Y:S01]  /*1af0*/  WARPGROUP.ARRIVE ;  /* 0x00000000000079c5 */ /* 0x000fe20000000000 */
[----:B------:R-:W-:Y:S01]  /*1b00*/  ULEA UR9, UR38, UR46, 0xa ;  /* 0x0000002e26097291 */ /* 0x000fe2000f8e503f */
[----:B01----:R-:W-:Y:S01]  /*1b10*/  IMAD.U32 R0, RZ, RZ, UR42 ;  /* 0x0000002aff007e24 */ /* 0x003fe2000f8e00ff */
[----:B------:R-:W-:Y:S01]  /*1b20*/  UMOV UR5, 0x40000040 ;  /* 0x4000004000057882 */ /* 0x000fe20000000000 */
[----:B------:R-:W-:-:S02]  /*1b30*/  UMOV UR7, 0x40000040 ;  /* 0x4000004000077882 */ /* 0x000fc40000000000 */
[----:B------:R-:W-:Y:S01]  /*1b40*/  UMOV UR4, UR8 ;  /* 0x0000000800047c82 */ /* 0x000fe20008000000 */
[----:B------:R-:W-:Y:S01]  /*1b50*/  ISETP.GE.AND P1, PT, R0, 0x1, PT ;  /* 0x000000010000780c */ /* 0x000fe20003f26270 */
[----:B------:R-:W-:Y:S02]  /*1b60*/  UMOV UR6, UR9 ;  /* 0x0000000900067c82 */ /* 0x000fe40008000000 */
[----:B------:R-:W-:Y:S01]  /*1b70*/  HGMMA.64x64x16.F32.BF16 R24, gdesc[UR4], RZ, !UPT, gsb0 ;  /* 0x00e00000041879f0 */ /* 0x000fe2000c0018ff */
[----:B------:R-:W-:Y:S02]  /*1b80*/  UIADD3 UR4, UR8, 0x2, URZ ;  /* 0x0000000208047890 */ /* 0x000fe4000fffe03f */
[----:B------:R-:W-:Y:S01]  /*1b90*/  UIADD3 UR6, UR9, 0x2, URZ ;  /* 0x0000000209067890 */ /* 0x000fe2000fffe03f */
[----:B------:R-:W-:Y:S01]  /*1ba0*/  UMOV UR5, 0x40000040 ;  /* 0x4000004000057882 */ /* 0x000fe20000000000 */
[----:B------:R-:W-:Y:S01]  /*1bb0*/  UMOV UR7, 0x40000040 ;  /* 0x4000004000077882 */ /* 0x000fe20000000000 */
[----:B------:R-:W-:-:S02]  /*1bc0*/  WARPGROUP.DEPBAR.LE gsb0, 0x0 ;  /* 0x00008000000079c5 */ /* 0x000fc40000010000 */
[----:B------:R-:W-:-:S06]  /*1bd0*/  WARPGROUP.ARRIVE ;  /* 0x00000000000079c5 */ /* 0x000fcc0000000000 */
[----:B------:R-:W-:Y:S01]  /*1be0*/  HGMMA.64x64x16.F32.BF16 R24, gdesc[UR4], R24, gsb0 ;  /* 0x00e00000041879f0 */ /* 0x000fe20008001818 */
[----:B------:R-:W-:Y:S02]  /*1bf0*/  UIADD3 UR4, UR8, 0x4, URZ ;  /* 0x0000000408047890 */ /* 0x000fe4000fffe03f */
[----:B------:R-:W-:Y:S01]  /*1c00*/  UIADD3 UR6, UR9, 0x4, URZ ;  /* 0x0000000409067890 */ /* 0x000fe2000fffe03f */
[----:B------:R-:W-:Y:S01]  /*1c10*/  UMOV UR5, 0x40000040 ;  /* 0x4000004000057882 */ /* 0x000fe20000000000 */
[----:B------:R-:W-:Y:S01]  /*1c20*/  UMOV UR7, 0x40000040 ;  /* 0x4000004000077882 */ /* 0x000fe20000000000 */
[----:B------:R-:W-:Y:S02]  /*1c30*/  WARPGROUP.DEPBAR.LE gsb0, 0x0 ;  /* 0x00008000000079c5 */ /* 0x000fe40000010000 */
        /* <DEDUP_REMOVED lines=36> */
[----:B------:R-:W-:Y:S03]  /*1e80*/  HGMMA.64x64x16.F32.BF16 R24, gdesc[UR4], R24, gsb0 ;  /* 0x00e00000041879f0 */ /* 0x000fe60008001818 */
[----:B------:R-:W-:Y:S02]  /*1e90*/  WARPGROUP.DEPBAR.LE gsb0, 0x0 ;  /* 0x00008000000079c5 */ /* 0x000fe40000010000 */
[----:B------:R-:W-:Y:S05]  /*1ea0*/  @!P1 BRA `(.L_x_25) ;  /* 0x0000000400849947 */ /* 0x000fea0003800000 */
[----:B------:R-:W-:Y:S01]  /*1eb0*/  UIADD3 UR8, UR38, 0x1, URZ ;  /* 0x0000000126087890 */ /* 0x000fe2000fffe03f */
[----:B------:R-:W-:Y:S02]  /*1ec0*/  IMAD.U32 R0, RZ, RZ, UR42 ;  /* 0x0000002aff007e24 */ /* 0x000fe4000f8e00ff */
[----:B------:R-:W-:Y:S01]  /*1ed0*/  IMAD.U32 R3, RZ, RZ, UR38 ;  /* 0x00000026ff037e24 */ /* 0x000fe2000f8e00ff */
[----:B------:R-:W-:-:S04]  /*1ee0*/  UISETP.NE.AND UP0, UPT, UR8, 0x7, UPT ;  /* 0x000000070800788c */ /* 0x000fc8000bf05270 */
[----:B------:R-:W-:Y:S02]  /*1ef0*/  USEL UR4, URZ, 0x1, UP0 ;  /* 0x000000013f047887 */ /* 0x000fe40008000000 */
[----:B------:R-:W-:Y:S02]  /*1f00*/  USEL UR8, UR8, URZ, UP0 ;  /* 0x0000003f08087287 */ /* 0x000fe40008000000 */
[----:B------:R-:W-:-:S06]  /*1f10*/  ULOP3.LUT UR4, UR39, UR4, URZ, 0x3c, !UPT ;  /* 0x0000000427047292 */ /* 0x000fcc000f8e3c3f */
[----:B------:R-:W-:-:S07]  /*1f20*/  IMAD.U32 R6, RZ, RZ, UR4 ;  /* 0x00000004ff067e24 */ /* 0x000fce000f8e00ff */
.L_x_32:
[----:B------:R-:W-:Y:S05]  /*1f30*/  @!P0 BRA `(.L_x_26) ;  /* 0x0000000000048947 */ /* 0x000fea0003800000 */
[----:B------:R-:W-:Y:S01]  /*1f40*/  BPT.TRAP 0x1 ;  /* 0x000000040000795c */ /* 0x000fe20000300000 */
.L_x_26:
[----:B------:R-:W-:Y:S01]  /*1f50*/  ULEA UR4, UR8, UR41, 0x3 ;  /* 0x0000002908047291 */ /* 0x000fe2000f8e183f */
[----:B------:R-:W-:-:S08]  /*1f60*/  SHF.L.U32 R4, R6, 0x1f, RZ ;  /* 0x0000001f06047819 */ /* 0x000fd000000006ff */
[----:B------:R0:W1:Y:S01]  /*1f70*/  SYNCS.PHASECHK.TRANS64.TRYWAIT P1, [UR4], R4 ;  /* 0x00000004ff0075a7 */ /* 0x0000620008020144 */
[----:B------:R-:W-:Y:S05]  /*1f80*/  @!P0 BRA `(.L_x_27) ;  /* 0x0000000000048947 */ /* 0x000fea0003800000 */
[----:B------:R-:W-:Y:S01]  /*1f90*/  BPT.TRAP 0x1 ;  /* 0x000000040000795c */ /* 0x000fe20000300000 */
.L_x_27:
[----:B-1----:R-:W-:Y:S05]  /*1fa0*/  @P1 BRA `(.L_x_28) ;  /* 0x0000000000081947 */ /* 0x002fea0003800000 */
[----:B------:R-:W1:Y:S02]  /*1fb0*/  SYNCS.PHASECHK.TRANS64.TRYWAIT P1, [UR4], R4 ;  /* 0x00000004ff0075a7 */ /* 0x000e640008020144 */
[----:B-1----:R-:W-:Y:S05]  /*1fc0*/  @!P1 BRA `(.L_x_29) ;  /* 0x0000004400489947 */ /* 0x002fea0003800000 */
.L_x_28:
[----:B------:R-:W-:Y:S01]  /*1fd0*/  ULEA UR9, UR8, UR45, 0xa ;  /* 0x0000002d08097291 */ /* 0x000fe2000f8e503f */
[----:B------:R-:W-:Y:S01]  /*1fe0*/  WARPGROUP.ARRIVE ;  /* 0x00000000000079c5 */ /* 0x000fe20000000000 */
[----:B------:R-:W-:Y:S01]  /*1ff0*/  ULEA UR10, UR8, UR46, 0xa ;  /* 0x0000002e080a7291 */ /* 0x000fe2000f8e503f */
[----:B------:R-:W-:Y:S01]  /*2000*/  UMOV UR5, 0x40000040 ;  /* 0x4000004000057882 */ /* 0x000fe20000000000 */
[----:B------:R-:W-:-:S03]  /*2010*/  UMOV UR7, 0x40000040 ;  /* 0x4000004000077882 */ /* 0x000fc60000000000 */
[----:B------:R-:W-:Y:S02]  /*2020*/  UMOV UR4, UR9 ;  /* 0x0000000900047c82 */ /* 0x000fe40008000000 */
[----:B------:R-:W-:Y:S02]  /*2030*/  UMOV UR6, UR10 ;  /* 0x0000000a00067c82 */ /* 0x000fe40008000000 */
[----:B------:R-:W-:Y:S01]  /*2040*/  HGMMA.64x64x16.F32.BF16 R24, gdesc[UR4], R24, gsb0 ;  /* 0x00e00000041879f0 */ /* 0x000fe20008001818 */
        /* <DEDUP_REMOVED lines=51> */
[----:B------:R-:W-:Y:S01]  /*2380*/  BPT.TRAP 0x1 ;  /* 0x000000040000795c */ /* 0x000fe20000300000 */
.L_x_30:
[----:B------:R-:W-:-:S13]  /*2390*/  ISETP.NE.AND P1, PT, R57, RZ, PT ;  /* 0x000000ff3900720c */ /* 0x000fda0003f25270 */
[----:B01----:R-:W-:-:S05]  /*23a0*/  @P1 LEA R4, R3, UR41, 0x3 ;  /* 0x0000002903041c11 */ /* 0x003fca000f8e18ff */
[----:B------:R-:W-:-:S05]  /*23b0*/  @P1 VIADD R5, R4, 0x38 ;  /* 0x0000003804051836 */ /* 0x000fca0000000000 */
[----:B------:R-:W-:-:S04]  /*23c0*/  @P1 PRMT R5, R56, 0x654, R5 ;  /* 0x0000065438051816 */ /* 0x000fc80000000005 */
[----:B------:R0:W-:Y:S01]  /*23d0*/  @P1 SYNCS.ARRIVE.TRANS64.RED.A1T0 RZ, [R5+URZ], RZ ;  /* 0x000000ff05ff19a7 */ /* 0x0001e2000810043f */
[----:B------:R-:W-:-:S13]  /*23e0*/  ISETP.GT.U32.AND P1, PT, R23, 0x1, PT ;  /* 0x000000011700780c */ /* 0x000fda0003f24070 */
[----:B0-----:R-:W-:Y:S05]  /*23f0*/  @P1 BRA `(.L_x_31) ;  /* 0x0000000000041947 */ /* 0x001fea0003800000 */
[----:B------:R-:W-:Y:S01]  /*2400*/  BPT.TRAP 0x1 ;  /* 0x000000040000795c */ /* 0x000fe20000300000 */
.L_x_31:
[----:B------:R-:W-:Y:S01]  /*2410*/  UIADD3 UR8, UR8, 0x1, URZ ;  /* 0x0000000108087890 */ /* 0x000fe2000fffe03f */
[C---:B------:R-:W-:Y:S01]  /*2420*/  ISETP.GT.AND P2, PT, R0.reuse, 0x1, PT ;  /* 0x000000010000780c */ /* 0x040fe20003f44270 */
[----:B------:R-:W-:Y:S02]  /*2430*/  VIADD R3, R3, 0x1 ;  /* 0x0000000103037836 */ /* 0x000fe40000000000 */
[----:B------:R-:W-:Y:S01]  /*2440*/  UISETP.NE.AND UP0, UPT, UR8, 0x7, UPT ;  /* 0x000000070800788c */ /* 0x000fe2000bf05270 */
[----:B------:R-:W-:Y:S02]  /*2450*/  VIADD R0, R0, 0xffffffff ;  /* 0xffffffff00007836 */ /* 0x000fe40000000000 */
[C---:B------:R-:W-:Y:S01]  /*2460*/  ISETP.NE.AND P1, PT, R3.reuse, 0x7, PT ;  /* 0x000000070300780c */ /* 0x040fe20003f25270 */
[----:B------:R-:W-:Y:S02]  /*2470*/  USEL UR4, URZ, 0x1, UP0 ;  /* 0x000000013f047887 */ /* 0x000fe40008000000 */
[----:B------:R-:W-:Y:S01]  /*2480*/  USEL UR8, UR8, URZ, UP0 ;  /* 0x0000003f08087287 */ /* 0x000fe20008000000 */
[----:B------:R-:W-:-:S03]  /*2490*/  SEL R3, R3, RZ, P1 ;  /* 0x000000ff03037207 */ /* 0x000fc60000800000 */
[----:B------:R-:W-:Y:S01]  /*24a0*/  LOP3.LUT R6, R6, UR4, RZ, 0x3c, !PT ;  /* 0x0000000406067c12 */ /* 0x000fe2000f8e3cff */
[----:B------:R-:W-:Y:S07]  /*24b0*/  @P2 BRA `(.L_x_32) ;  /* 0xfffffff8009c2947 */ /* 0x000fee000383ffff */
.L_x_25:
[----:B------:R-:W0:Y:S01]  /*24c0*/  LDC R0, c[0x0][0x28c] ;  /* 0x0000a300ff007b82 */ /* 0x000e220000000800 */
[----:B------:R-:W-:-:S04]  /*24d0*/  IMAD.U32 R3, RZ, RZ, UR49 ;  /* 0x00000031ff037e24 */ /* 0x000fc8000f8e00ff */
[----:B------:R1:W-:Y:S01]  /*24e0*/  SYNCS.ARRIVE.TRANS64.A1T0 RZ, [R3+UR48], RZ ;  /* 0x000000ff03ff79a7 */ /* 0x0003e20008100030 */
[----:B0-----:R-:W-:-:S13]  /*24f0*/  ISETP.GE.AND P1, PT, R0, 0x1, PT ;  /* 0x000000010000780c */ /* 0x001fda0003f26270 */
[----:B-1----:R-:W-:Y:S05]  /*2500*/  @!P1 BRA `(.L_x_33) ;  /* 0x0000000000509947 */ /* 0x002fea0003800000 */
[----:B------:R-:W-:Y:S05]  /*2510*/  @!P0 BRA `(.L_x_34) ;  /* 0x0000000000048947 */ /* 0x000fea0003800000 */
[----:B------:R-:W-:Y:S01]  /*2520*/  BPT.TRAP 0x1 ;  /* 0x000000040000795c */ /* 0x000fe20000300000 */
.L_x_34:
[----:B------:R-:W-:Y:S01]  /*2530*/  ISETP.NE.AND P0, PT, R57, RZ, PT ;  /* 0x000000ff3900720c */ /* 0x000fe20003f05270 */
[----:B------:R-:W-:Y:S01]  /*2540*/  BSSY B0, `(.L_x_35) ;  /* 0x000000e000007945 */ /* 0x000fe20003800000 */
[----:B------:R-:W-:-:S11]  /*2550*/  ISETP.GT.U32.AND P1, PT, R23, 0x1, PT ;  /* 0x000000011700780c */ /* 0x000fd60003f24070 */
[----:B------:R-:W-:Y:S05]  /*2560*/  @!P0 BRA `(.L_x_36) ;  /* 0x00000000002c8947 */ /* 0x000fea0003800000 */
[----:B------:R-:W-:-:S04]  /*2570*/  UIADD3 UR6, UR38, UR42, URZ ;  /* 0x0000002a26067290 */ /* 0x000fc8000fffe03f */
[----:B------:R-:W-:-:S04]  /*2580*/  UIMAD.WIDE.U32 UR4, UR6, 0x24924925, URZ ;  /* 0x24924925060478a5 */ /* 0x000fc8000f8e003f */
[----:B------:R-:W-:-:S04]  /*2590*/  UIADD3 UR4, UR6, -UR5, URZ ;  /* 0x8000000506047290 */ /* 0x000fc8000fffe03f */
[----:B------:R-:W-:-:S04]  /*25a0*/  ULEA.HI UR4, UR4, UR5, URZ, 0x1f ;  /* 0x0000000504047291 */ /* 0x000fc8000f8ff83f */
[----:B------:R-:W-:-:S04]  /*25b0*/  USHF.R.U32.HI UR4, URZ, 0x2, UR4 ;  /* 0x000000023f047899 */ /* 0x000fc80008011604 */
[----:B------:R-:W-:-:S04]  /*25c0*/  UIMAD UR4, UR4, -0x7, UR6 ;  /* 0xfffffff9040478a4 */ /* 0x000fc8000f8e0206 */
[----:B------:R-:W-:-:S04]  /*25d0*/  ULEA UR4, UR4, UR41, 0x3 ;  /* 0x0000002904047291 */ /* 0x000fc8000f8e183f */
[----:B------:R-:W-:-:S06]  /*25e0*/  UIADD3 UR4, UR4, 0x38, URZ ;  /* 0x0000003804047890 */ /* 0x000fcc000fffe03f */
[----:B------:R-:W-:-:S05]  /*25f0*/  IMAD.U32 R3, RZ, RZ, UR4 ;  /* 0x00000004ff037e24 */ /* 0x000fca000f8e00ff */
[----:B------:R-:W-:-:S04]  /*2600*/  PRMT R0, R56, 0x654, R3 ;  /* 0x0000065438007816 */ /* 0x000fc80000000003 */
[----:B------:R0:W-:Y:S03]  /*2610*/  SYNCS.ARRIVE.TRANS64.RED.A1T0 RZ, [R0+URZ], RZ ;  /* 0x000000ff00ff79a7 */ /* 0x0001e6000810043f */
.L_x_36:
[----:B------:R-:W-:Y:S05]  /*2620*/  BSYNC B0 ;  /* 0x0000000000007941 */ /* 0x000fea0003800000 */
.L_x_35:
[----:B------:R-:W-:Y:S05]  /*2630*/  @P1 BRA `(.L_x_33) ;  /* 0x0000000000041947 */ /* 0x000fea0003800000 */
[----:B------:R-:W-:Y:S01]  /*2640*/  BPT.TRAP 0x1 ;  /* 0x000000040000795c */ /* 0x000fe20000300000 */
.L_x_33:
[----:B0-----:R-:W-:Y:S01]  /*2650*/  SHF.L.U32 R0, R75, 0x1f, RZ ;  /* 0x0000001f4b007819 */ /* 0x001fe200000006ff */
[----:B------:R-:W-:Y:S01]  /*2660*/  UISETP.GE.U32.AND UP1, UPT, UR47, 0x7, UPT ;  /* 0x000000072f00788c */ /* 0x000fe2000bf26070 */
[----:B------:R-:W-:Y:S01]  /*2670*/  SHF.R.S32.HI R9, RZ, 0x1f, R19 ;  /* 0x0000001fff097819 */ /* 0x000fe20000011413 */
[----:B------:R-:W-:Y:S01]  /*2680*/  UIADD3 UR38, UR38, UR47, URZ ;  /* 0x0000002f26267290 */ /* 0x000fe2000fffe03f */
[----:B------:R-:W0:Y:S03]  /*2690*/  SYNCS.PHASECHK.TRANS64.TRYWAIT P0, [UR43+0x8], R0 ;  /* 0x00000800ff0075a7 */ /* 0x000e26000800016b */
[----:B------:R-:W-:-:S04]  /*26a0*/  UISETP.GT.U32.AND UP0, UPT, UR38, 0x6, UPT ;  /* 0x000000062600788c */ /* 0x000fc8000bf04070 */
[----:B------:R-:W-:Y:S02]  /*26b0*/  UISETP.LT.U32.AND UP0, UPT, UR47, 0x7, UP0 ;  /* 0x000000072f00788c */ /* 0x000fe40008701070 */
[----:B------:R-:W-:Y:S02]  /*26c0*/  @UP1 UIMAD.WIDE.U32 UR4, UR38, 0x24924925, URZ ;  /* 0x24924925260418a5 */ /* 0x000fe4000f8e003f */
[----:B------:R-:W-:Y:S02]  /*26d0*/  USEL UR6, URZ, 0x1, !UP0 ;  /* 0x000000013f067887 */ /* 0x000fe4000c000000 */
[----:B------:R-:W-:Y:S02]  /*26e0*/  @UP1 UIADD3 UR4, UR38, -UR5, URZ ;  /* 0x8000000526041290 */ /* 0x000fe4000fffe03f */
[----:B------:R-:W-:Y:S02]  /*26f0*/  ULOP3.LUT UR39, UR39, UR6, URZ, 0x3c, !UPT ;  /* 0x0000000627277292 */ /* 0x000fe4000f8e3c3f */
[----:B------:R-:W-:-:S04]  /*2700*/  @UP1 ULEA.HI UR4, UR4, UR5, URZ, 0x1f ;  /* 0x0000000504041291 */ /* 0x000fc8000f8ff83f */
[----:B------:R-:W-:-:S04]  /*2710*/  @UP1 USHF.R.U32.HI UR4, URZ, 0x2, UR4 ;  /* 0x000000023f041899 */ /* 0x000fc80008011604 */
[----:B------:R-:W-:Y:S01]  /*2720*/  @UP1 ULOP3.LUT UR39, UR39, 0x1, UR4, 0x78, !UPT ;  /* 0x0000000127271892 */ /* 0x000fe2000f8e7804 */
[----:B0-----:R-:W-:Y:S11]  /*2730*/  @!P0 BRA `(.L_x_37) ;  /* 0x0000003c00848947 */ /* 0x001ff60003800000 */
.L_x_130:
[----:B------:R-:W-:Y:S01]  /*2740*/  ULDC.64 UR4, c[0x0][0x5d0] ;  /* 0x0001740000047ab9 */ /* 0x000fe20000000a00 */
[----:B------:R-:W-:Y:S01]  /*2750*/  ULDC UR6, c[0x0][0x284] ;  /* 0x0000a10000067ab9 */ /* 0x000fe20000000800 */
[----:B0-----:R-:W-:Y:S02]  /*2760*/  IMAD R0, R9, UR4, RZ ;  /* 0x0000000409007c24 */ /* 0x001fe4000f8e02ff */
[----:B------:R-:W-:Y:S02]  /*2770*/  IMAD.SHL.U32 R12, R18, 0x40, RZ ;  /* 0x00000040120c7824 */ /* 0x000fe400078e00ff */
[C---:B------:R-:W-:Y:S02]  /*2780*/  IMAD R3, R19.reuse, UR5, R0 ;  /* 0x0000000513037c24 */ /* 0x040fe4000f8e0200 */
[----:B------:R-:W-:Y:S01]  /*2790*/  IMAD.SHL.U32 R0, R22, 0x40, RZ ;  /* 0x0000004016007824 */ /* 0x000fe200078e00ff */
[----:B------:R-:W-:Y:S01]  /*27a0*/  SHF.R.S32.HI R13, RZ, 0x1f, R12 ;  /* 0x0000001fff0d7819 */ /* 0x000fe2000001140c */
[----:B------:R-:W-:Y:S01]  /*27b0*/  IMAD.WIDE.U32 R4, R19, UR4, R62 ;  /* 0x0000000413047c25 */ /* 0x000fe2000f8e003e */
[----:B------:R-:W-:-:S02]  /*27c0*/  ULDC.64 UR4, c[0x0][0x5c8] ;  /* 0x0001720000047ab9 */ /* 0x000fc40000000a00 */
[----:B------:R-:W-:Y:S01]  /*27d0*/  ISETP.GE.AND P0, PT, R0, UR6, PT ;  /* 0x0000000600007c0c */ /* 0x000fe2000bf06270 */
[----:B------:R-:W-:Y:S01]  /*27e0*/  ULDC UR6, c[0x0][0x288] ;  /* 0x0000a20000067ab9 */ /* 0x000fe20000000800 */
[----:B------:R-:W-:Y:S01]  /*27f0*/  IADD3 R4, P1, R12, R4, RZ ;  /* 0x000000040c047210 */ /* 0x000fe20007f3e0ff */
[----:B------:R-:W-:Y:S01]  /*2800*/  IMAD.WIDE R20, R22, 0x40, R60 ;  /* 0x0000004016147825 */ /* 0x000fe200078e023c */
[----:B------:R-:W-:Y:S02]  /*2810*/  ISETP.GE.OR P0, PT, R12, UR6, P0 ;  /* 0x000000060c007c0c */ /* 0x000fe40008706670 */
[----:B------:R-:W-:Y:S01]  /*2820*/  IADD3.X R5, R13, R5, R3, P1, !PT ;  /* 0x000000050d057210 */ /* 0x000fe20000ffe403 */
[----:B------:R-:W-:-:S04]  /*2830*/  IMAD R7, R21, UR4, RZ ;  /* 0x0000000415077c24 */ /* 0x000fc8000f8e02ff */
[C---:B------:R-:W-:Y:S02]  /*2840*/  IMAD R7, R20.reuse, UR5, R7 ;  /* 0x0000000514077c24 */ /* 0x040fe4000f8e0207 */
[----:B------:R-:W-:-:S04]  /*2850*/  IMAD.WIDE.U32 R72, R20, UR4, R4 ;  /* 0x0000000414487c25 */ /* 0x000fc8000f8e0004 */
[----:B------:R-:W-:Y:S05]  /*2860*/  @P0 BRA `(.L_x_38) ;  /* 0x0000002000580947 */ /* 0x000fea0003800000 */
[----:B-----5:R-:W-:Y:S01]  /*2870*/  FSETP.NEU.AND P0, PT, R59, RZ, PT ;  /* 0x000000ff3b00720b */ /* 0x020fe20003f0d000 */
[----:B------:R-:W-:Y:S01]  /*2880*/  IMAD.IADD R18, R67, 0x1, -R12 ;  /* 0x0000000143127824 */ /* 0x000fe200078e0a0c */
[----:B------:R-:W-:Y:S01]  /*2890*/  BSSY B0, `(.L_x_38) ;  /* 0x0000213000007945 */ /* 0x000fe20003800000 */
[----:B------:R-:W-:Y:S02]  /*28a0*/  IMAD.IADD R0, R71, 0x1, -R0 ;  /* 0x0000000147007824 */ /* 0x000fe400078e0a00 */
[----:B------:R-:W-:Y:S01]  /*28b0*/  IMAD.IADD R7, R73, 0x1, R7 ;  /* 0x0000000149077824 */ /* 0x000fe200078e0207 */
[----:B------:R-:W-:-:S04]  /*28c0*/  ISETP.GT.AND P2, PT, R18, RZ, PT ;  /* 0x000000ff1200720c */ /* 0x000fc80003f44270 */
[----:B------:R-:W-:-:S03]  /*28d0*/  ISETP.GT.AND P1, PT, R0, RZ, P2 ;  /* 0x000000ff0000720c */ /* 0x000fc60001724270 */
[----:B------:R-:W-:Y:S10]  /*28e0*/  @!P0 BRA `(.L_x_39) ;  /* 0x0000001400dc8947 */ /* 0x000ff40003800000 */
[----:B------:R-:W0:Y:S01]  /*28f0*/  LDC.64 R76, c[0x0][0x5b8] ;  /* 0x00016e00ff4c7b82 */ /* 0x000e220000000a00 */
[----:B------:R-:W-:-:S07]  /*2900*/  ULDC.64 UR4, c[0x0][0x5c0] ;  /* 0x0001700000047ab9 */ /* 0x000fce0000000a00 */
[----:B------:R-:W1:Y:S08]  /*2910*/  LDC.64 R78, c[0x0][0x5b0] ;  /* 0x00016c00ff4e7b82 */ /* 0x000e700000000a00 */
[----:B------:R-:W2:Y:S01]  /*2920*/  LDC.64 R80, c[0x0][0x5a8] ;  /* 0x00016a00ff507b82 */ /* 0x000ea20000000a00 */
[-C--:B0-----:R-:W-:Y:S02]  /*2930*/  IMAD R6, R9, R76.reuse, RZ ;  /* 0x0000004c09067224 */ /* 0x081fe400078e02ff */
[----:B------:R-:W-:-:S04]  /*2940*/  IMAD.WIDE.U32 R4, R19, R76, R62 ;  /* 0x0000004c13047225 */ /* 0x000fc800078e003e */
[----:B------:R-:W-:Y:S01]  /*2950*/  IMAD R73, R19, R77, R6 ;  /* 0x0000004d13497224 */ /* 0x000fe200078e0206 */
[----:B------:R-:W-:Y:S01]  /*2960*/  IADD3 R8, P0, R12, R4, RZ ;  /* 0x000000040c087210 */ /* 0x000fe20007f1e0ff */
[----:B-1----:R-:W-:-:S03]  /*2970*/  IMAD R3, R21, R78, RZ ;  /* 0x0000004e15037224 */ /* 0x002fc600078e02ff */
[----:B------:R-:W-:Y:S01]  /*2980*/  IADD3.X R9, R13, R5, R73, P0, !PT ;  /* 0x000000050d097210 */ /* 0x000fe200007fe449 */
[C---:B------:R-:W-:Y:S02]  /*2990*/  IMAD R77, R20.reuse, R79, R3 ;  /* 0x0000004f144d7224 */ /* 0x040fe400078e0203 */
[----:B------:R-:W-:-:S04]  /*29a0*/  IMAD.WIDE.U32 R4, R20, R78, R8 ;  /* 0x0000004e14047225 */ /* 0x000fc800078e0008 */
[----:B------:R-:W-:Y:S01]  /*29b0*/  IMAD.IADD R3, R5, 0x1, R77 ;  /* 0x0000000105037824 */ /* 0x000fe200078e024d */
[----:B--2---:R-:W-:-:S04]  /*29c0*/  LEA R10, P0, R4, R80, 0x1 ;  /* 0x00000050040a7211 */ /* 0x004fc800078008ff */
[----:B------:R-:W-:-:S05]  /*29d0*/  LEA.HI.X R11, R4, R81, R3, 0x1, P0 ;  /* 0x00000051040b7211 */ /* 0x000fca00000f0c03 */
[----:B------:R-:W2:Y:S01]  /*29e0*/  @P1 LDG.E.LTC128B.U16 R3, desc[UR36][R10.64] ;  /* 0x000000240a031981 */ /* 0x000ea2000c1e1520 */
[----:B------:R-:W-:Y:S01]  /*29f0*/  IMAD.WIDE.U32 R4, R20, R78, R12 ;  /* 0x0000004e14047225 */ /* 0x000fe200078e000c */
[----:B------:R-:W-:Y:S02]  /*2a00*/  BSSY B1, `(.L_x_40) ;  /* 0x0000015000017945 */ /* 0x000fe40003800000 */
[----:B------:R-:W-:-:S04]  /*2a10*/  IADD3 R14, P0, R62, R4, RZ ;  /* 0x000000043e0e7210 */ /* 0x000fc80007f1e0ff */
[----:B------:R-:W-:Y:S02]  /*2a20*/  IADD3.X R15, R63, R77, R5, P0, !PT ;  /* 0x0000004d3f0f7210 */ /* 0x000fe400007fe405 */
[----:B------:R-:W-:Y:S01]  /*2a30*/  LEA R6, P0, R72, UR4, 0x1 ;  /* 0x0000000448067c11 */ /* 0x000fe2000f8008ff */
[----:B------:R-:W-:-:S03]  /*2a40*/  IMAD.WIDE.U32 R14, R19, R76, R14 ;  /* 0x0000004c130e7225 */ /* 0x000fc600078e000e */
[----:B------:R-:W-:Y:S02]  /*2a50*/  LEA.HI.X R7, R72, UR5, R7, 0x1, P0 ;  /* 0x0000000548077c11 */ /* 0x000fe400080f0c07 */
[----:B------:R-:W-:-:S04]  /*2a60*/  ISETP.GT.AND P0, PT, R18, 0x1, PT ;  /* 0x000000011200780c */ /* 0x000fc80003f04270 */
[----:B------:R-:W-:Y:S01]  /*2a70*/  ISETP.GT.AND P3, PT, R0, RZ, P0 ;  /* 0x000000ff0000720c */ /* 0x000fe20000764270 */
[----:B--2---:R-:W-:-:S04]  /*2a80*/  IMAD.U32 R4, R3, 0x10000, RZ ;  /* 0x0001000003047824 */ /* 0x004fc800078e00ff */
[----:B------:R-:W-:Y:S01]  /*2a90*/  FMUL R5, R4, R59 ;  /* 0x0000003b04057220 */ /* 0x000fe20000400000 */
[----:B------:R-:W-:-:S03]  /*2aa0*/  LEA R4, P4, R14, R80, 0x1 ;  /* 0x000000500e047211 */ /* 0x000fc600078808ff */
[----:B------:R-:W-:-:S05]  /*2ab0*/  FFMA R5, R24, R58, R5 ;  /* 0x0000003a18057223 */ /* 0x000fca0000000005 */
[----:B------:R-:W-:Y:S01]  /*2ac0*/  F2FP.BF16.F32.PACK_AB R10, RZ, R5 ;  /* 0x00000005ff0a723e */ /* 0x000fe200000010ff */
[----:B------:R-:W-:-:S03]  /*2ad0*/  IMAD.IADD R5, R73, 0x1, R15 ;  /* 0x0000000149057824 */ /* 0x000fc600078e020f */
[----:B------:R-:W-:Y:S01]  /*2ae0*/  PRMT R11, R10, 0x7610, R11 ;  /* 0x000076100a0b7816 */ /* 0x000fe2000000000b */
[----:B------:R-:W-:Y:S01]  /*2af0*/  IMAD.SHL.U32 R10, R78, 0x8, RZ ;  /* 0x000000084e0a7824 */ /* 0x000fe200078e00ff */
[----:B------:R-:W-:-:S03]  /*2b00*/  LEA.HI.X R5, R14, R81, R5, 0x1, P4 ;  /* 0x000000510e057211 */ /* 0x000fc600020f0c05 */
[----:B------:R0:W-:Y:S02]  /*2b10*/  @P1 STG.E.U16 desc[UR36][R6.64], R11 ;  /* 0x0000000b06001986 */ /* 0x0001e4000c101524 */
[----:B0-----:R-:W-:Y:S01]  /*2b20*/  SHF.L.U64.HI R11, R78, 0x3, R79 ;  /* 0x000000034e0b7819 */ /* 0x001fe2000001024f */
[----:B------:R-:W-:Y:S06]  /*2b30*/  @!P3 BRA `(.L_x_41) ;  /* 0x000000000004b947 */ /* 0x000fec0003800000 */
[----:B------:R0:W5:Y:S02]  /*2b40*/  LDG.E.LTC128B.U16 R3, desc[UR36][R4.64+0x2] ;  /* 0x0000022404037981 */ /* 0x000164000c1e1520 */
.L_x_41:
[----:B------:R-:W-:Y:S05]  /*2b50*/  BSYNC B1 ;  /* 0x0000000000017941 */ /* 0x000fea0003800000 */
.L_x_40:
[----:B------:R-:W-:Y:S01]  /*2b60*/  IMAD.WIDE.U32 R10, R20, R78, R10 ;  /* 0x0000004e140a7225 */ /* 0x000fe200078e000a */
[----:B------:R-:W-:Y:S02]  /*2b70*/  ISETP.GT.AND P2, PT, R0, 0x8, P2 ;  /* 0x000000080000780c */ /* 0x000fe40001744270 */
[C---:B-----5:R-:W-:Y:S01]  /*2b80*/  PRMT R20, R3.reuse, 0x7610, R20 ;  /* 0x0000761003147816 */ /* 0x060fe20000000014 */
[----:B------:R-:W-:Y:S01]  /*2b90*/  IMAD.U32 R14, R3, 0x10000, RZ ;  /* 0x00010000030e7824 */ /* 0x000fe200078e00ff */
[----:B------:R-:W-:Y:S01]  /*2ba0*/  IADD3 R8, P1, R8, R10, RZ ;  /* 0x0000000a08087210 */ /* 0x000fe20007f3e0ff */
[----:B------:R-:W-:Y:S02]  /*2bb0*/  IMAD.IADD R77, R77, 0x1, R11 ;  /* 0x000000014d4d7824 */ /* 0x000fe400078e020b */
[----:B------:R-:W-:Y:S02]  /*2bc0*/  FMUL R14, R14, R59 ;  /* 0x0000003b0e0e7220 */ /* 0x000fe40000400000 */
[----:B------:R-:W-:-:S02]  /*2bd0*/  IMAD.X R9, R77, 0x1, R9, P1 ;  /* 0x000000014d097824 */ /* 0x000fc400008e0609 */
[----:B------:R-:W-:Y:S01]  /*2be0*/  FFMA R25, R25, R58, R14 ;  /* 0x0000003a19197223 */ /* 0x000fe2000000000e */
[----:B------:R-:W-:-:S04]  /*2bf0*/  LEA R14, P1, R8, R80, 0x1 ;  /* 0x00000050080e7211 */ /* 0x000fc800078208ff */
[----:B------:R-:W-:Y:S02]  /*2c00*/  F2FP.BF16.F32.PACK_AB R25, RZ, R25 ;  /* 0x00000019ff19723e */ /* 0x000fe400000010ff */
[----:B------:R-:W-:-:S03]  /*2c10*/  LEA.HI.X R15, R8, R81, R9, 0x1, P1 ;  /* 0x00000051080f7211 */ /* 0x000fc600008f0c09 */
[----:B------:R1:W-:Y:S04]  /*2c20*/  @P3 STG.E.U16 desc[UR36][R6.64+0x2], R25 ;  /* 0x0000021906003986 */ /* 0x0003e8000c101524 */
[----:B------:R-:W2:Y:S01]  /*2c30*/  @P2 LDG.E.LTC128B.U16 R20, desc[UR36][R14.64] ;  /* 0x000000240e142981 */ /* 0x000ea2000c1e1520 */
[----:B------:R-:W-:Y:S01]  /*2c40*/  IADD3 R12, P1, P3, R62, R10, R12 ;  /* 0x0000000a3e0c7210 */ /* 0x000fe20007b3e00c */
[----:B------:R-:W-:Y:S01]  /*2c50*/  BSSY B1, `(.L_x_42) ;  /* 0x0000011000017945 */ /* 0x000fe20003800000 */
[C---:B------:R-:W-:Y:S02]  /*2c60*/  SHF.L.U64.HI R11, R64.reuse, 0x1, R65 ;  /* 0x00000001400b7819 */ /* 0x040fe40000010241 */
[----:B------:R-:W-:Y:S02]  /*2c70*/  IADD3.X R13, R63, R77, R13, P1, P3 ;  /* 0x0000004d3f0d7210 */ /* 0x000fe40000fe640d */
[----:B------:R-:W-:-:S02]  /*2c80*/  LEA R10, P1, R64, R6, 0x1 ;  /* 0x00000006400a7211 */ /* 0x000fc400078208ff */
[----:B------:R-:W-:Y:S01]  /*2c90*/  ISETP.GT.AND P0, PT, R0, 0x8, P0 ;  /* 0x000000080000780c */ /* 0x000fe20000704270 */
[----:B------:R-:W-:-:S04]  /*2ca0*/  IMAD.WIDE.U32 R12, R19, R76, R12 ;  /* 0x0000004c130c7225 */ /* 0x000fc800078e000c */
[----:B------:R-:W-:Y:S02]  /*2cb0*/  IMAD.X R11, R11, 0x1, R7, P1 ;  /* 0x000000010b0b7824 */ /* 0x000fe400008e0607 */
[----:B------:R-:W-:Y:S02]  /*2cc0*/  IMAD.IADD R9, R73, 0x1, R13 ;  /* 0x0000000149097824 */ /* 0x000fe400078e020d */
[----:B--2---:R-:W-:-:S04]  /*2cd0*/  IMAD.U32 R8, R20, 0x10000, RZ ;  /* 0x0001000014087824 */ /* 0x004fc800078e00ff */
[----:B------:R-:W-:Y:S01]  /*2ce0*/  FMUL R3, R8, R59 ;  /* 0x0000003b08037220 */ /* 0x000fe20000400000 */
[----:B------:R-:W-:-:S03]  /*2cf0*/  LEA R8, P3, R12, R80, 0x1 ;  /* 0x000000500c087211 */ /* 0x000fc600078608ff */
[----:B------:R-:W-:Y:S01]  /*2d00*/  FFMA R3, R26, R58, R3 ;  /* 0x0000003a1a037223 */ /* 0x000fe20000000003 */
[----:B------:R-:W-:-:S04]  /*2d10*/  LEA.HI.X R9, R12, R81, R9, 0x1, P3 ;  /* 0x000000510c097211 */ /* 0x000fc800018f0c09 */
[----:B------:R-:W-:-:S05]  /*2d20*/  F2FP.BF16.F32.PACK_AB R3, RZ, R3 ;  /* 0x00000003ff03723e */ /* 0x000fca00000010ff */
[----:B------:R1:W-:Y:S01]  /*2d30*/  @P2 STG.E.U16 desc[UR36][R10.64], R3 ;  /* 0x000000030a002986 */ /* 0x0003e2000c101524 */
[----:B------:R-:W-:Y:S05]  /*2d40*/  @!P0 BRA `(.L_x_43) ;  /* 0x0000000000048947 */ /* 0x000fea0003800000 */
[----:B------:R2:W5:Y:S02]  /*2d50*/  LDG.E.LTC128B.U16 R20, desc[UR36][R8.64+0x2] ;  /* 0x0000022408147981 */ /* 0x000564000c1e1520 */
.L_x_43:
[----:B------:R-:W-:Y:S05]  /*2d60*/  BSYNC B1 ;  /* 0x0000000000017941 */ /* 0x000fea0003800000 */
.L_x_42:
[----:B-----5:R-:W-:Y:S01]  /*2d70*/  IMAD.U32 R12, R20, 0x10000, RZ ;  /* 0x00010000140c7824 */ /* 0x020fe200078e00ff */
[----:B------:R-:W-:Y:S01]  /*2d80*/  ISETP.GT.AND P1, PT, R18, 0x8, PT ;  /* 0x000000081200780c */ /* 0x000fe20003f24270 */
[----:B------:R-:W-:Y:S02]  /*2d90*/  BSSY B1, `(.L_x_44) ;  /* 0x0000008000017945 */ /* 0x000fe40003800000 */
[----:B------:R-:W-:Y:S01]  /*2da0*/  FMUL R12, R12, R59 ;  /* 0x0000003b0c0c7220 */ /* 0x000fe20000400000 */
[----:B------:R-:W-:-:S03]  /*2db0*/  ISETP.GT.AND P2, PT, R0, RZ, P1 ;  /* 0x000000ff0000720c */ /* 0x000fc60000f44270 */
[----:B------:R-:W-:-:S05]  /*2dc0*/  FFMA R12, R27, R58, R12 ;  /* 0x0000003a1b0c7223 */ /* 0x000fca000000000c */
[----:B------:R-:W-:-:S05]  /*2dd0*/  F2FP.BF16.F32.PACK_AB R12, RZ, R12 ;  /* 0x0000000cff0c723e */ /* 0x000fca00000010ff */
[----:B------:R3:W-:Y:S01]  /*2de0*/  @P0 STG.E.U16 desc[UR36][R10.64+0x2], R12 ;  /* 0x0000020c0a000986 */ /* 0x0007e2000c101524 */
[----:B------:R-:W-:Y:S05]  /*2df0*/  @!P2 BRA `(.L_x_45) ;  /* 0x000000000004a947 */ /* 0x000fea0003800000 */
[----:B------:R4:W5:Y:S02]  /*2e00*/  LDG.E.LTC128B.U16 R20, desc[UR36][R4.64+0x10] ;  /* 0x0000102404147981 */ /* 0x000964000c1e1520 */
.L_x_45:
[----:B------:R-:W-:Y:S05]  /*2e10*/  BSYNC B1 ;  /* 0x0000000000017941 */ /* 0x000fea0003800000 */
.L_x_44:
[----:B---3-5:R-:W-:Y:S01]  /*2e20*/  IMAD.U32 R12, R20, 0x10000, RZ ;  /* 0x00010000140c7824 */ /* 0x028fe200078e00ff */
[----:B------:R-:W-:Y:S01]  /*2e30*/  ISETP.GT.AND P0, PT, R18, 0x9, PT ;  /* 0x000000091200780c */ /* 0x000fe20003f04270 */
[----:B------:R-:W-:Y:S02]  /*2e40*/  BSSY B1, `(.L_x_46) ;  /* 0x0000008000017945 */ /* 0x000fe40003800000 */
[----:B-1----:R-:W-:Y:S01]  /*2e50*/  FMUL R3, R12, R59 ;  /* 0x0000003b0c037220 */ /* 0x002fe20000400000 */
[----:B------:R-:W-:-:S03]  /*2e60*/  ISETP.GT.AND P3, PT, R0, RZ, P0 ;  /* 0x000000ff0000720c */ /* 0x000fc60000764270 */
[----:B------:R-:W-:-:S05]  /*2e70*/  FFMA R3, R28, R58, R3 ;  /* 0x0000003a1c037223 */ /* 0x000fca0000000003 */
[----:B------:R-:W-:-:S05]  /*2e80*/  F2FP.BF16.F32.PACK_AB R3, RZ, R3 ;  /* 0x00000003ff03723e */ /* 0x000fca00000010ff */
[----:B------:R1:W-:Y:S01]  /*2e90*/  @P2 STG.E.U16 desc[UR36][R6.64+0x10], R3 ;  /* 0x0000100306002986 */ /* 0x0003e2000c101524 */
[----:B------:R-:W-:Y:S05]  /*2ea0*/  @!P3 BRA `(.L_x_47) ;  /* 0x000000000004b947 */ /* 0x000fea0003800000 */
[----:B------:R3:W5:Y:S02]  /*2eb0*/  LDG.E.LTC128B.U16 R20, desc[UR36][R4.64+0x12] ;  /* 0x0000122404147981 */ /* 0x000764000c1e1520 */
.L_x_47:
[----:B------:R-:W-:Y:S05]  /*2ec0*/  BSYNC B1 ;  /* 0x0000000000017941 */ /* 0x000fea0003800000 */
.L_x_46:
[----:B-----5:R-:W-:Y:S01]  /*2ed0*/  IMAD.U32 R12, R20, 0x10000, RZ ;  /* 0x00010000140c7824 */ /* 0x020fe200078e00ff */
[----:B------:R-:W-:Y:S01]  /*2ee0*/  ISETP.GT.AND P1, PT, R0, 0x8, P1 ;  /* 0x000000080000780c */ /* 0x000fe20000f24270 */
[----:B------:R-:W-:Y:S02]  /*2ef0*/  BSSY B1, `(.L_x_48) ;  /* 0x0000007000017945 */ /* 0x000fe40003800000 */
[----:B------:R-:W-:-:S04]  /*2f00*/  FMUL R12, R12, R59 ;  /* 0x0000003b0c0c7220 */ /* 0x000fc80000400000 */
[----:B------:R-:W-:-:S05]  /*2f10*/  FFMA R12, R29, R58, R12 ;  /* 0x0000003a1d0c7223 */ /* 0x000fca000000000c */
[----:B------:R-:W-:-:S05]  /*2f20*/  F2FP.BF16.F32.PACK_AB R12, RZ, R12 ;  /* 0x0000000cff0c723e */ /* 0x000fca00000010ff */
[----:B------:R0:W-:Y:S01]  /*2f30*/  @P3 STG.E.U16 desc[UR36][R6.64+0x12], R12 ;  /* 0x0000120c06003986 */ /* 0x0001e2000c101524 */
[----:B------:R-:W-:Y:S05]  /*2f40*/  @!P1 BRA `(.L_x_49) ;  /* 0x0000000000049947 */ /* 0x000fea0003800000 */
[----:B------:R0:W5:Y:S02]  /*2f50*/  LDG.E.LTC128B.U16 R20, desc[UR36][R8.64+0x10] ;  /* 0x0000102408147981 */ /* 0x000164000c1e1520 */
.L_x_49:
[----:B------:R-:W-:Y:S05]  /*2f60*/  BSYNC B1 ;  /* 0x0000000000017941 */ /* 0x000fea0003800000 */
.L_x_48:
[----:B0----5:R-:W-:Y:S01]  /*2f70*/  IMAD.U32 R12, R20, 0x10000, RZ ;  /* 0x00010000140c7824 */ /* 0x021fe200078e00ff */
[----:B------:R-:W-:Y:S01]  /*2f80*/  ISETP.GT.AND P0, PT, R0, 0x8, P0 ;  /* 0x000000080000780c */ /* 0x000fe20000704270 */
[----:B------:R-:W-:Y:S02]  /*2f90*/  BSSY B1, `(.L_x_50) ;  /* 0x0000007000017945 */ /* 0x000fe40003800000 */
[----:B-1----:R-:W-:-:S04]  /*2fa0*/  FMUL R3, R12, R59 ;  /* 0x0000003b0c037220 */ /* 0x002fc80000400000 */
[----:B------:R-:W-:-:S05]  /*2fb0*/  FFMA R3, R30, R58, R3 ;  /* 0x0000003a1e037223 */ /* 0x000fca0000000003 */
[----:B------:R-:W-:-:S05]  /*2fc0*/  F2FP.BF16.F32.PACK_AB R3, RZ, R3 ;  /* 0x00000003ff03723e */ /* 0x000fca00000010ff */
[----:B------:R0:W-:Y:S01]  /*2fd0*/  @P1 STG.E.U16 desc[UR36][R10.64+0x10], R3 ;  /* 0x000010030a001986 */ /* 0x0001e2000c101524 */
[----:B------:R-:W-:Y:S05]  /*2fe0*/  @!P0 BRA `(.L_x_51) ;  /* 0x0000000000048947 */ /* 0x000fea0003800000 */
[----:B------:R1:W5:Y:S02]  /*2ff0*/  LDG.E.LTC128B.U16 R20, desc[UR36][R8.64+0x12] ;  /* 0x0000122408147981 */ /* 0x000364000c1e1520 */
.L_x_51:
[----:B------:R-:W-:Y:S05]  /*3000*/  BSYNC B1 ;  /* 0x0000000000017941 */ /* 0x000fea0003800000 */
.L_x_50:
        /* <DEDUP_REMOVED lines=10> */
.L_x_53:
[----:B------:R-:W-:Y:S05]  /*30b0*/  BSYNC B1 ;  /* 0x0000000000017941 */ /* 0x000fea0003800000 */
.L_x_52:
[----:B0----5:R-:W-:Y:S01]  /*30c0*/  IMAD.U32 R12, R20, 0x10000, RZ ;  /* 0x00010000140c7824 */ /* 0x021fe200078e00ff */
        /* <DEDUP_REMOVED lines=9> */
.L_x_55:
[----:B------:R-:W-:Y:S05]  /*3160*/  BSYNC B1 ;  /* 0x0000000000017941 */ /* 0x000fea0003800000 */
.L_x_54:
        /* <DEDUP_REMOVED lines=9> */
.L_x_57:
[----:B------:R-:W-:Y:S05]  /*3200*/  BSYNC B1 ;  /* 0x0000000000017941 */ /* 0x000fea0003800000 */
.L_x_56:
[----:B0----5:R-:W-:Y:S01]  /*3210*/  IMAD.U32 R12, R20, 0x10000, RZ ;  /* 0x00010000140c7824 */ /* 0x021fe200078e00ff */
        /* <DEDUP_REMOVED lines=8> */
.L_x_59:
[----:B------:R-:W-:Y:S05]  /*32a0*/  BSYNC B1 ;  /* 0x0000000000017941 */ /* 0x000fea0003800000 */
.L_x_58:
        /* <DEDUP_REMOVED lines=10> */
.L_x_61:
[----:B------:R-:W-:Y:S05]  /*3350*/  BSYNC B1 ;  /* 0x0000000000017941 */ /* 0x000fea0003800000 */
.L_x_60:
        /* <DEDUP_REMOVED lines=10> */
.L_x_63:
[----:B------:R-:W-:Y:S05]  /*3400*/  BSYNC B1 ;  /* 0x0000000000017941 */ /* 0x000fea0003800000 */
.L_x_62:
        /* <DEDUP_REMOVED lines=9> */
.L_x_65:
[----:B------:R-:W-:Y:S05]  /*34a0*/  BSYNC B1 ;  /* 0x0000000000017941 */ /* 0x000fea0003800000 */
.L_x_64:
        /* <DEDUP_REMOVED lines=9> */
.L_x_67:
[----:B------:R-:W-:Y:S05]  /*3540*/  BSYNC B1 ;  /* 0x0000000000017941 */ /* 0x000fea0003800000 */
.L_x_66:
        /* <DEDUP_REMOVED lines=10> */
.L_x_69:
[----:B------:R-:W-:Y:S05]  /*35f0*/  BSYNC B1 ;  /* 0x0000000000017941 */ /* 0x000fea0003800000 */
.L_x_68:
        /* <DEDUP_REMOVED lines=10> */
.L_x_71:
[----:B------:R-:W-:Y:S05]  /*36a0*/  BSYNC B1 ;  /* 0x0000000000017941 */ /* 0x000fea0003800000 */
.L_x_70:
        /* <DEDUP_REMOVED lines=9> */
.L_x_73:
[----:B------:R-:W-:Y:S05]  /*3740*/  BSYNC B1 ;  /* 0x0000000000017941 */ /* 0x000fea0003800000 */
.L_x_72:
        /* <DEDUP_REMOVED lines=9> */
.L_x_75:
[----:B------:R-:W-:Y:S05]  /*37e0*/  BSYNC B1 ;  /* 0x0000000000017941 */ /* 0x000fea0003800000 */
.L_x_74:
        /* <DEDUP_REMOVED lines=10> */
.L_x_77:
[----:B------:R-:W-:Y:S05]  /*3890*/  BSYNC B1 ;  /* 0x0000000000017941 */ /* 0x000fea0003800000 */
.L_x_76:
        /* <DEDUP_REMOVED lines=10> */
.L_x_79:
[----:B------:R-:W-:Y:S05]  /*3940*/  BSYNC B1 ;  /* 0x0000000000017941 */ /* 0x000fea0003800000 */
.L_x_78:
        /* <DEDUP_REMOVED lines=9> */
.L_x_81:
[----:B------:R-:W-:Y:S05]  /*39e0*/  BSYNC B1 ;  /* 0x0000000000017941 */ /* 0x000fea0003800000 */
.L_x_80:
        /* <DEDUP_REMOVED lines=9> */
.L_x_83:
[----:B------:R-:W-:Y:S05]  /*3a80*/  BSYNC B1 ;  /* 0x0000000000017941 */ /* 0x000fea0003800000 */
.L_x_82:
        /* <DEDUP_REMOVED lines=10> */
.L_x_85:
[----:B------:R-:W-:Y:S05]  /*3b30*/  BSYNC B1 ;  /* 0x0000000000017941 */ /* 0x000fea0003800000 */
.L_x_84:
        /* <DEDUP_REMOVED lines=10> */
.L_x_87:
[----:B------:R-:W-:Y:S05]  /*3be0*/  BSYNC B1 ;  /* 0x0000000000017941 */ /* 0x000fea0003800000 */
.L_x_86:
        /* <DEDUP_REMOVED lines=9> */
.L_x_89:
[----:B------:R-:W-:Y:S05]  /*3c80*/  BSYNC B1 ;  /* 0x0000000000017941 */ /* 0x000fea0003800000 */
.L_x_88:
        /* <DEDUP_REMOVED lines=9> */
.L_x_91:
[----:B------:R-:W-:Y:S05]  /*3d20*/  BSYNC B1 ;  /* 0x0000000000017941 */ /* 0x000fea0003800000 */
.L_x_90:
        /* <DEDUP_REMOVED lines=10> */
.L_x_93:
[----:B------:R-:W-:Y:S05]  /*3dd0*/  BSYNC B1 ;  /* 0x0000000000017941 */ /* 0x000fea0003800000 */
.L_x_92:
        /* <DEDUP_REMOVED lines=10> */
.L_x_95:
[----:B------:R-:W-:Y:S05]  /*3e80*/  BSYNC B1 ;  /* 0x0000000000017941 */ /* 0x000fea0003800000 */
.L_x_94:
[----:B0--345:R-:W-:Y:S01]  /*3e90*/  IMAD.U32 R4, R20, 0x10000, RZ ;  /* 0x0001000014047824 */ /* 0x039fe200078e00ff */
        /* <DEDUP_REMOVED lines=8> */
.L_x_97:
[----:B------:R-:W-:Y:S05]  /*3f20*/  BSYNC B1 ;  /* 0x0000000000017941 */ /* 0x000fea0003800000 */
.L_x_96:
[----:B0----5:R-:W-:Y:S01]  /*3f30*/  IMAD.U32 R4, R20, 0x10000, RZ ;  /* 0x0001000014047824 */ /* 0x021fe200078e00ff */
[----:B------:R-:W-:Y:S01]  /*3f40*/  ISETP.GT.AND P0, PT, R0, 0x8, P0 ;  /* 0x000000080000780c */ /* 0x000fe20000704270 */
[----:B------:R-:W-:Y:S01]  /*3f50*/  @P1 IMAD.MOV.U32 R5, RZ, RZ, R11 ;  /* 0x000000ffff051224 */ /* 0x000fe200078e000b */
[----:B------:R-:W-:Y:S01]  /*3f60*/  BSSY B1, `(.L_x_98) ;  /* 0x0000008000017945 */ /* 0x000fe20003800000 */
[----:B------:R-:W-:Y:S01]  /*3f70*/  FMUL R3, R4, R59 ;  /* 0x0000003b04037220 */ /* 0x000fe20000400000 */
[----:B------:R-:W-:-:S03]  /*3f80*/  @P1 IMAD.MOV.U32 R4, RZ, RZ, R10 ;  /* 0x000000ffff041224 */ /* 0x000fc600078e000a */
[----:B------:R-:W-:-:S05]  /*3f90*/  FFMA R3, R54, R58, R3 ;  /* 0x0000003a36037223 */ /* 0x000fca0000000003 */
[----:B------:R-:W-:-:S05]  /*3fa0*/  F2FP.BF16.F32.PACK_AB R3, RZ, R3 ;  /* 0x00000003ff03723e */ /* 0x000fca00000010ff */
[----:B------:R0:W-:Y:S01]  /*3fb0*/  @P1 STG.E.U16 desc[UR36][R4.64+0x70], R3 ;  /* 0x0000700304001986 */ /* 0x0001e2000c101524 */
[----:B------:R-:W-:Y:S05]  /*3fc0*/  @!P0 BRA `(.L_x_99) ;  /* 0x0000000000048947 */ /* 0x000fea0003800000 */
[----:B------:R4:W5:Y:S02]  /*3fd0*/  LDG.E.LTC128B.U16 R20, desc[UR36][R8.64+0x72] ;  /* 0x0000722408147981 */ /* 0x000964000c1e1520 */
.L_x_99:
[----:B------:R-:W-:Y:S05]  /*3fe0*/  BSYNC B1 ;  /* 0x0000000000017941 */ /* 0x000fea0003800000 */
.L_x_98:
[----:B------:R-:W-:Y:S05]  /*3ff0*/  @!P0 BRA `(.L_x_100) ;  /* 0x0000000800708947 */ /* 0x000fea0003800000 */
[----:B-----5:R-:W-:-:S04]  /*4000*/  IMAD.U32 R20, R20, 0x10000, RZ ;  /* 0x0001000014147824 */ /* 0x020fc800078e00ff */
[----:B------:R-:W-:-:S04]  /*4010*/  FMUL R20, R20, R59 ;  /* 0x0000003b14147220 */ /* 0x000fc80000400000 */
[----:B------:R-:W-:-:S05]  /*4020*/  FFMA R20, R55, R58, R20 ;  /* 0x0000003a37147223 */ /* 0x000fca0000000014 */
[----:B------:R-:W-:-:S05]  /*4030*/  F2FP.BF16.F32.PACK_AB R20, RZ, R20 ;  /* 0x00000014ff14723e */ /* 0x000fca00000010ff */
[----:B------:R0:W-:Y:S01]  /*4040*/  STG.E.U16 desc[UR36][R10.64+0x72], R20 ;  /* 0x000072140a007986 */ /* 0x0001e2000c101524 */
[----:B------:R-:W-:Y:S05]  /*4050*/  BRA `(.L_x_100) ;  /* 0x0000000800587947 */ /* 0x000fea0003800000 */
.L_x_39:
[----:B------:R-:W-:Y:S01]  /*4060*/  ISETP.GT.AND P3, PT, R18, 0x1, PT ;  /* 0x000000011200780c */ /* 0x000fe20003f64270 */
[----:B------:R-:W-:Y:S01]  /*4070*/  ULDC.64 UR4, c[0x0][0x5c0] ;  /* 0x0001700000047ab9 */ /* 0x000fe20000000a00 */
[-C--:B------:R-:W-:Y:S01]  /*4080*/  FMUL R24, R24, R58.reuse ;  /* 0x0000003a18187220 */ /* 0x080fe20000400000 */
[----:B------:R-:W-:Y:S01]  /*4090*/  LEA R4, P4, R72, UR4, 0x1 ;  /* 0x0000000448047c11 */ /* 0x000fe2000f8808ff */
[-C--:B------:R-:W-:Y:S01]  /*40a0*/  FMUL R25, R25, R58.reuse ;  /* 0x0000003a19197220 */ /* 0x080fe20000400000 */
[----:B------:R-:W-:Y:S01]  /*40b0*/  ISETP.GT.AND P0, PT, R0, RZ, P3 ;  /* 0x000000ff0000720c */ /* 0x000fe20001f04270 */
[----:B------:R-:W-:Y:S01]  /*40c0*/  FMUL R26, R26, R58 ;  /* 0x0000003a1a1a7220 */ /* 0x000fe20000400000 */
[----:B------:R-:W-:Y:S01]  /*40d0*/  F2FP.BF16.F32.PACK_AB R24, RZ, R24 ;  /* 0x00000018ff18723e */ /* 0x000fe200000010ff */
[-C--:B------:R-:W-:Y:S01]  /*40e0*/  FMUL R27, R27, R58.reuse ;  /* 0x0000003a1b1b7220 */ /* 0x080fe20000400000 */
[----:B------:R-:W-:Y:S01]  /*40f0*/  LEA.HI.X R5, R72, UR5, R7, 0x1, P4 ;  /* 0x0000000548057c11 */ /* 0x000fe2000a0f0c07 */
[-C--:B------:R-:W-:Y:S01]  /*4100*/  FMUL R28, R28, R58.reuse ;  /* 0x0000003a1c1c7220 */ /* 0x080fe20000400000 */
[----:B------:R-:W-:Y:S01]  /*4110*/  F2FP.BF16.F32.PACK_AB R25, RZ, R25 ;  /* 0x00000019ff19723e */ /* 0x000fe200000010ff */
[-C--:B------:R-:W-:Y:S01]  /*4120*/  FMUL R29, R29, R58.reuse ;  /* 0x0000003a1d1d7220 */ /* 0x080fe20000400000 */
[----:B------:R-:W-:Y:S01]  /*4130*/  ISETP.GT.AND P2, PT, R0, 0x8, P2 ;  /* 0x000000080000780c */ /* 0x000fe20001744270 */
[----:B------:R-:W-:Y:S01]  /*4140*/  @P1 STG.E.U16 desc[UR36][R4.64], R24 ;  /* 0x0000001804001986 */ /* 0x000fe2000c101524 */
[----:B------:R-:W-:Y:S01]  /*4150*/  ISETP.GT.AND P1, PT, R18, 0x8, PT ;  /* 0x000000081200780c */ /* 0x000fe20003f24270 */
[----:B------:R-:W-:Y:S01]  /*4160*/  FMUL R30, R30, R58 ;  /* 0x0000003a1e1e7220 */ /* 0x000fe20000400000 */
[C---:B------:R-:W-:Y:S01]  /*4170*/  SHF.L.U64.HI R3, R64.reuse, 0x1, R65 ;  /* 0x0000000140037819 */ /* 0x040fe20000010241 */
[----:B------:R-:W-:Y:S01]  /*4180*/  @P0 STG.E.U16 desc[UR36][R4.64+0x2], R25 ;  /* 0x0000021904000986 */ /* 0x000fe2000c101524 */
[----:B------:R-:W-:Y:S01]  /*4190*/  LEA R6, P5, R64, R4, 0x1 ;  /* 0x0000000440067211 */ /* 0x000fe200078a08ff */
[-C--:B------:R-:W-:Y:S01]  /*41a0*/  FMUL R31, R31, R58.reuse ;  /* 0x0000003a1f1f7220 */ /* 0x080fe20000400000 */
[----:B------:R-:W-:Y:S01]  /*41b0*/  ISETP.GT.AND P3, PT, R0, 0x8, P3 ;  /* 0x000000080000780c */ /* 0x000fe20001f64270 */
[-C--:B------:R-:W-:Y:S01]  /*41c0*/  FMUL R32, R32, R58.reuse ;  /* 0x0000003a20207220 */ /* 0x080fe20000400000 */
[----:B------:R-:W-:Y:S01]  /*41d0*/  ISETP.GT.AND P0, PT, R18, 0x9, PT ;  /* 0x000000091200780c */ /* 0x000fe20003f04270 */
[----:B------:R-:W-:Y:S01]  /*41e0*/  IMAD.X R7, R3, 0x1, R5, P5 ;  /* 0x0000000103077824 */ /* 0x000fe200028e0605 */
[----:B------:R-:W-:Y:S01]  /*41f0*/  ISETP.GT.AND P4, PT, R0, RZ, P1 ;  /* 0x000000ff0000720c */ /* 0x000fe20000f84270 */
[----:B------:R-:W-:Y:S01]  /*4200*/  FMUL R33, R33, R58 ;  /* 0x0000003a21217220 */ /* 0x000fe20000400000 */
[----:B------:R-:W-:Y:S01]  /*4210*/  F2FP.BF16.F32.PACK_AB R26, RZ, R26 ;  /* 0x0000001aff1a723e */ /* 0x000fe200000010ff */
[-C--:B------:R-:W-:Y:S01]  /*4220*/  FMUL R34, R34, R58.reuse ;  /* 0x0000003a22227220 */ /* 0x080fe20000400000 */
[----:B------:R-:W-:Y:S01]  /*4230*/  ISETP.GT.AND P5, PT, R0, RZ, P0 ;  /* 0x000000ff0000720c */ /* 0x000fe200007a4270 */
[----:B------:R-:W-:Y:S01]  /*4240*/  FMUL R35, R35, R58 ;  /* 0x0000003a23237220 */ /* 0x000fe20000400000 */
[----:B------:R-:W-:Y:S01]  /*4250*/  F2FP.BF16.F32.PACK_AB R27, RZ, R27 ;  /* 0x0000001bff1b723e */ /* 0x000fe200000010ff */
[----:B------:R-:W-:Y:S01]  /*4260*/  @P2 STG.E.U16 desc[UR36][R6.64], R26 ;  /* 0x0000001a06002986 */ /* 0x000fe2000c101524 */
[----:B------:R-:W-:Y:S01]  /*4270*/  F2FP.BF16.F32.PACK_AB R28, RZ, R28 ;  /* 0x0000001cff1c723e */ /* 0x000fe200000010ff */
[-C--:B------:R-:W-:Y:S01]  /*4280*/  FMUL R36, R36, R58.reuse ;  /* 0x0000003a24247220 */ /* 0x080fe20000400000 */
[----:B------:R-:W-:Y:S01]  /*4290*/  ISETP.GT.AND P2, PT, R0, 0x8, P1 ;  /* 0x000000080000780c */ /* 0x000fe20000f44270 */
[----:B------:R-:W-:Y:S01]  /*42a0*/  @P3 STG.E.U16 desc[UR36][R6.64+0x2], R27 ;  /* 0x0000021b06003986 */ /* 0x000fe2000c101524 */
[----:B------:R-:W-:Y:S01]  /*42b0*/  ISETP.GT.AND P1, PT, R18, 0x10, PT ;  /* 0x000000101200780c */ /* 0x000fe20003f24270 */
[-C--:B------:R-:W-:Y:S01]  /*42c0*/  FMUL R37, R37, R58.reuse ;  /* 0x0000003a25257220 */ /* 0x080fe20000400000 */
[----:B------:R-:W-:Y:S01]  /*42d0*/  F2FP.BF16.F32.PACK_AB R29, RZ, R29 ;  /* 0x0000001dff1d723e */ /* 0x000fe200000010ff */
[----:B------:R-:W-:Y:S01]  /*42e0*/  @P4 STG.E.U16 desc[UR36][R4.64+0x10], R28 ;  /* 0x0000101c04004986 */ /* 0x000fe2000c101524 */
[----:B------:R-:W-:Y:S01]  /*42f0*/  ISETP.GT.AND P3, PT, R0, 0x8, P0 ;  /* 0x000000080000780c */ /* 0x000fe20000764270 */
[-C--:B------:R-:W-:Y:S01]  /*4300*/  FMUL R38, R38, R58.reuse ;  /* 0x0000003a26267220 */ /* 0x080fe20000400000 */
[----:B------:R-:W-:Y:S01]  /*4310*/  ISETP.GT.AND P0, PT, R18, 0x11, PT ;  /* 0x000000111200780c */ /* 0x000fe20003f04270 */
[----:B------:R-:W-:Y:S01]  /*4320*/  @P5 STG.E.U16 desc[UR36][R4.64+0x12], R29 ;  /* 0x0000121d04005986 */ /* 0x000fe2000c101524 */
        /* <DEDUP_REMOVED lines=40> */
[C---:B------:R-:W-:Y:S01]  /*45b0*/  ISETP.GT.AND P4, PT, R0.reuse, RZ, P1 ;  /* 0x000000ff0000720c */ /* 0x040fe20000f84270 */
[-C--:B------:R-:W-:Y:S01]  /*45c0*/  FMUL R51, R51, R58.reuse ;  /* 0x0000003a33337220 */ /* 0x080fe20000400000 */
[----:B------:R-:W-:Y:S01]  /*45d0*/  ISETP.GT.AND P5, PT, R0, RZ, P0 ;  /* 0x000000ff0000720c */ /* 0x000fe200007a4270 */
[----:B------:R-:W-:Y:S01]  /*45e0*/  FMUL R52, R52, R58 ;  /* 0x0000003a34347220 */ /* 0x000fe20000400000 */
[----:B------:R-:W-:Y:S01]  /*45f0*/  F2FP.BF16.F32.PACK_AB R38, RZ, R38 ;  /* 0x00000026ff26723e */ /* 0x000fe200000010ff */
[-C--:B------:R-:W-:Y:S01]  /*4600*/  FMUL R53, R53, R58.reuse ;  /* 0x0000003a35357220 */ /* 0x080fe20000400000 */
[----:B------:R-:W-:Y:S01]  /*4610*/  F2FP.BF16.F32.PACK_AB R39, RZ, R39 ;  /* 0x00000027ff27723e */ /* 0x000fe200000010ff */
[----:B------:R-:W-:Y:S01]  /*4620*/  FMUL R54, R54, R58 ;  /* 0x0000003a36367220 */ /* 0x000fe20000400000 */
[----:B------:R-:W-:Y:S01]  /*4630*/  F2FP.BF16.F32.PACK_AB R40, RZ, R40 ;  /* 0x00000028ff28723e */ /* 0x000fe200000010ff */
[----:B------:R-:W-:Y:S01]  /*4640*/  @P2 STG.E.U16 desc[UR36][R6.64+0x30], R38 ;  /* 0x0000302606002986 */ /* 0x000fe2000c101524 */
[----:B------:R-:W-:Y:S01]  /*4650*/  F2FP.BF16.F32.PACK_AB R41, RZ, R41 ;  /* 0x00000029ff29723e */ /* 0x000fe200000010ff */
[----:B------:R-:W-:Y:S01]  /*4660*/  FMUL R55, R55, R58 ;  /* 0x0000003a37377220 */ /* 0x000fe20000400000 */
[C---:B------:R-:W-:Y:S01]  /*4670*/  ISETP.GT.AND P1, PT, R0.reuse, 0x8, P1 ;  /* 0x000000080000780c */ /* 0x040fe20000f24270 */
[----:B------:R-:W-:Y:S01]  /*4680*/  @P3 STG.E.U16 desc[UR36][R6.64+0x32], R39 ;  /* 0x0000322706003986 */ /* 0x000fe2000c101524 */
[----:B------:R-:W-:-:S02]  /*4690*/  ISETP.GT.AND P2, PT, R0, 0x8, P0 ;  /* 0x000000080000780c */ /* 0x000fc40000744270 */
[----:B------:R-:W-:Y:S01]  /*46a0*/  F2FP.BF16.F32.PACK_AB R42, RZ, R42 ;  /* 0x0000002aff2a723e */ /* 0x000fe200000010ff */
[----:B------:R-:W-:Y:S01]  /*46b0*/  @P4 STG.E.U16 desc[UR36][R4.64+0x40], R40 ;  /* 0x0000402804004986 */ /* 0x000fe2000c101524 */
[C---:B------:R-:W-:Y:S02]  /*46c0*/  ISETP.GT.AND P4, PT, R18.reuse, 0x28, PT ;  /* 0x000000281200780c */ /* 0x040fe40003f84270 */
[----:B------:R-:W-:Y:S01]  /*46d0*/  ISETP.GT.AND P0, PT, R18, 0x29, PT ;  /* 0x000000291200780c */ /* 0x000fe20003f04270 */
[----:B------:R-:W-:Y:S01]  /*46e0*/  @P5 STG.E.U16 desc[UR36][R4.64+0x42], R41 ;  /* 0x0000422904005986 */ /* 0x000fe2000c101524 */
[----:B------:R-:W-:Y:S02]  /*46f0*/  ISETP.GT.AND P5, PT, R0, RZ, P4 ;  /* 0x000000ff0000720c */ /* 0x000fe400027a4270 */
[----:B------:R-:W-:Y:S01]  /*4700*/  F2FP.BF16.F32.PACK_AB R43, RZ, R43 ;  /* 0x0000002bff2b723e */ /* 0x000fe200000010ff */
[----:B------:R-:W-:Y:S01]  /*4710*/  @P1 STG.E.U16 desc[UR36][R6.64+0x40], R42 ;  /* 0x0000402a06001986 */ /* 0x000fe2000c101524 */
[----:B------:R-:W-:-:S02]  /*4720*/  F2FP.BF16.F32.PACK_AB R44, RZ, R44 ;  /* 0x0000002cff2c723e */ /* 0x000fc400000010ff */
[C---:B------:R-:W-:Y:S01]  /*4730*/  ISETP.GT.AND P3, PT, R0.reuse, RZ, P0 ;  /* 0x000000ff0000720c */ /* 0x040fe20000764270 */
[----:B------:R-:W-:Y:S01]  /*4740*/  @P2 STG.E.U16 desc[UR36][R6.64+0x42], R43 ;  /* 0x0000422b06002986 */ /* 0x000fe2000c101524 */
[C---:B------:R-:W-:Y:S02]  /*4750*/  ISETP.GT.AND P4, PT, R0.reuse, 0x8, P4 ;  /* 0x000000080000780c */ /* 0x040fe40002784270 */
[----:B------:R-:W-:Y:S02]  /*4760*/  F2FP.BF16.F32.PACK_AB R45, RZ, R45 ;  /* 0x0000002dff2d723e */ /* 0x000fe400000010ff */
[----:B------:R-:W-:Y:S01]  /*4770*/  F2FP.BF16.F32.PACK_AB R46, RZ, R46 ;  /* 0x0000002eff2e723e */ /* 0x000fe200000010ff */
[----:B------:R-:W-:Y:S01]  /*4780*/  @P5 STG.E.U16 desc[UR36][R4.64+0x50], R44 ;  /* 0x0000502c04005986 */ /* 0x000fe2000c101524 */
[----:B------:R-:W-:Y:S02]  /*4790*/  ISETP.GT.AND P5, PT, R0, 0x8, P0 ;  /* 0x000000080000780c */ /* 0x000fe400007a4270 */
[----:B------:R-:W-:-:S02]  /*47a0*/  F2FP.BF16.F32.PACK_AB R47, RZ, R47 ;  /* 0x0000002fff2f723e */ /* 0x000fc400000010ff */
[C---:B------:R-:W-:Y:S01]  /*47b0*/  ISETP.GT.AND P2, PT, R18.reuse, 0x31, PT ;  /* 0x000000311200780c */ /* 0x040fe20003f44270 */
[----:B------:R-:W-:Y:S01]  /*47c0*/  @P3 STG.E.U16 desc[UR36][R4.64+0x52], R45 ;  /* 0x0000522d04003986 */ /* 0x000fe2000c101524 */
[----:B------:R-:W-:Y:S02]  /*47d0*/  ISETP.GT.AND P3, PT, R18, 0x30, PT ;  /* 0x000000301200780c */ /* 0x000fe40003f64270 */
[----:B------:R-:W-:Y:S01]  /*47e0*/  F2FP.BF16.F32.PACK_AB R48, RZ, R48 ;  /* 0x00000030ff30723e */ /* 0x000fe200000010ff */
[----:B------:R-:W-:Y:S01]  /*47f0*/  @P4 STG.E.U16 desc[UR36][R6.64+0x50], R46 ;  /* 0x0000502e06004986 */ /* 0x000fe2000c101524 */
[C---:B------:R-:W-:Y:S02]  /*4800*/  ISETP.GT.AND P4, PT, R0.reuse, RZ, P2 ;  /* 0x000000ff0000720c */ /* 0x040fe40001784270 */
[----:B------:R-:W-:Y:S01]  /*4810*/  F2FP.BF16.F32.PACK_AB R49, RZ, R49 ;  /* 0x00000031ff31723e */ /* 0x000fe200000010ff */
[----:B------:R-:W-:Y:S01]  /*4820*/  @P5 STG.E.U16 desc[UR36][R6.64+0x52], R47 ;  /* 0x0000522f06005986 */ /* 0x000fe2000c101524 */
[----:B------:R-:W-:-:S02]  /*4830*/  ISETP.GT.AND P5, PT, R0, RZ, P3 ;  /* 0x000000ff0000720c */ /* 0x000fc40001fa4270 */
[C---:B------:R-:W-:Y:S02]  /*4840*/  ISETP.GT.AND P1, PT, R18.reuse, 0x38, PT ;  /* 0x000000381200780c */ /* 0x040fe40003f24270 */
[----:B------:R-:W-:Y:S02]  /*4850*/  ISETP.GT.AND P0, PT, R18, 0x39, PT ;  /* 0x000000391200780c */ /* 0x000fe40003f04270 */
[C---:B------:R-:W-:Y:S02]  /*4860*/  ISETP.GT.AND P3, PT, R0.reuse, 0x8, P3 ;  /* 0x000000080000780c */ /* 0x040fe40001f64270 */
[C---:B------:R-:W-:Y:S02]  /*4870*/  ISETP.GT.AND P2, PT, R0.reuse, 0x8, P2 ;  /* 0x000000080000780c */ /* 0x040fe40001744270 */
[----:B------:R-:W-:Y:S02]  /*4880*/  F2FP.BF16.F32.PACK_AB R50, RZ, R50 ;  /* 0x00000032ff32723e */ /* 0x000fe400000010ff */
[----:B------:R-:W-:Y:S01]  /*4890*/  F2FP.BF16.F32.PACK_AB R51, RZ, R51 ;  /* 0x00000033ff33723e */ /* 0x000fe200000010ff */
[----:B------:R-:W-:Y:S01]  /*48a0*/  @P5 STG.E.U16 desc[UR36][R4.64+0x60], R48 ;  /* 0x0000603004005986 */ /* 0x000fe2000c101524 */
[----:B------:R-:W-:-:S02]  /*48b0*/  ISETP.GT.AND P5, PT, R0, RZ, P0 ;  /* 0x000000ff0000720c */ /* 0x000fc400007a4270 */
[C---:B------:R-:W-:Y:S01]  /*48c0*/  ISETP.GT.AND P0, PT, R0.reuse, 0x8, P0 ;  /* 0x000000080000780c */ /* 0x040fe20000704270 */
[----:B------:R-:W-:Y:S01]  /*48d0*/  @P4 STG.E.U16 desc[UR36][R4.64+0x62], R49 ;  /* 0x0000623104004986 */ /* 0x000fe2000c101524 */
[C---:B------:R-:W-:Y:S02]  /*48e0*/  ISETP.GT.AND P4, PT, R0.reuse, RZ, P1 ;  /* 0x000000ff0000720c */ /* 0x040fe40000f84270 */
[----:B------:R-:W-:Y:S01]  /*48f0*/  ISETP.GT.AND P1, PT, R0, 0x8, P1 ;  /* 0x000000080000780c */ /* 0x000fe20000f24270 */
[----:B------:R-:W-:Y:S01]  /*4900*/  @P3 STG.E.U16 desc[UR36][R6.64+0x60], R50 ;  /* 0x0000603206003986 */ /* 0x000fe2000c101524 */
[----:B------:R-:W-:Y:S02]  /*4910*/  F2FP.BF16.F32.PACK_AB R52, RZ, R52 ;  /* 0x00000034ff34723e */ /* 0x000fe400000010ff */
[----:B------:R-:W-:Y:S01]  /*4920*/  F2FP.BF16.F32.PACK_AB R53, RZ, R53 ;  /* 0x00000035ff35723e */ /* 0x000fe200000010ff */
[----:B------:R-:W-:Y:S01]  /*4930*/  @P2 STG.E.U16 desc[UR36][R6.64+0x62], R51 ;  /* 0x0000623306002986 */ /* 0x000fe2000c101524 */
[----:B------:R-:W-:-:S02]  /*4940*/  F2FP.BF16.F32.PACK_AB R54, RZ, R54 ;  /* 0x00000036ff36723e */ /* 0x000fc400000010ff */
[----:B------:R-:W-:-:S03]  /*4950*/  F2FP.BF16.F32.PACK_AB R55, RZ, R55 ;  /* 0x00000037ff37723e */ /* 0x000fc600000010ff */
[----:B------:R-:W-:Y:S04]  /*4960*/  @P4 STG.E.U16 desc[UR36][R4.64+0x70], R52 ;  /* 0x0000703404004986 */ /* 0x000fe8000c101524 */
[----:B------:R0:W-:Y:S02]  /*4970*/  @P5 STG.E.U16 desc[UR36][R4.64+0x72], R53 ;  /* 0x0000723504005986 */ /* 0x0001e4000c101524 */
[----:B0-----:R-:W-:Y:S02]  /*4980*/  @P1 IMAD.MOV.U32 R4, RZ, RZ, R6 ;  /* 0x000000ffff041224 */ /* 0x001fe400078e0006 */
[----:B------:R-:W-:-:S05]  /*4990*/  @P1 IMAD.MOV.U32 R5, RZ, RZ, R7 ;  /* 0x000000ffff051224 */ /* 0x000fca00078e0007 */
[----:B------:R0:W-:Y:S04]  /*49a0*/  @P1 STG.E.U16 desc[UR36][R4.64+0x70], R54 ;  /* 0x0000703604001986 */ /* 0x0001e8000c101524 */
[----:B------:R0:W-:Y:S02]  /*49b0*/  @P0 STG.E.U16 desc[UR36][R6.64+0x72], R55 ;  /* 0x0000723706000986 */ /* 0x0001e4000c101524 */
.L_x_100:
[----:B------:R-:W-:Y:S05]  /*49c0*/  BSYNC B0 ;  /* 0x0000000000007941 */ /* 0x000fea0003800000 */
.L_x_38:
[----:B0-----:R-:W2:Y:S01]  /*49d0*/  LDL.64 R4, [R1] ;  /* 0x0000000001047983 */ /* 0x001ea20000100a00 */
[----:B------:R-:W-:Y:S01]  /*49e0*/  ULDC.64 UR4, c[0x0][0x650] ;  /* 0x0001940000047ab9 */ /* 0x000fe20000000a00 */
[----:B------:R-:W-:Y:S02]  /*49f0*/  IMAD.U32 R0, RZ, RZ, UR44 ;  /* 0x0000002cff007e24 */ /* 0x000fe4000f8e00ff */
[----:B------:R-:W-:Y:S02]  /*4a00*/  IMAD.MOV.U32 R22, RZ, RZ, -0x1 ;  /* 0xffffffffff167424 */ /* 0x000fe400078e00ff */
[----:B------:R0:W-:Y:S01]  /*4a10*/  SYNCS.ARRIVE.TRANS64.A1T0 RZ, [R0+UR48], RZ ;  /* 0x000000ff00ff79a7 */ /* 0x0001e20008100030 */
[----:B------:R-:W-:Y:S02]  /*4a20*/  IMAD.MOV.U32 R18, RZ, RZ, -0x1 ;  /* 0xffffffffff127424 */ /* 0x000fe400078e00ff */
[----:B------:R-:W-:Y:S01]  /*4a30*/  IMAD.MOV.U32 R19, RZ, RZ, -0x1 ;  /* 0xffffffffff137424 */ /* 0x000fe200078e00ff */
[----:B0-----:R-:W-:-:S02]  /*4a40*/  PRMT R0, RZ, 0x7610, R0 ;  /* 0x00007610ff007816 */ /* 0x001fc40000000000 */
[----:B--2---:R-:W-:-:S05]  /*4a50*/  LEA R16, P0, R4, R16, 0x1 ;  /* 0x0000001004107211 */ /* 0x004fca00078008ff */
[----:B------:R-:W-:Y:S01]  /*4a60*/  IMAD.X R17, R68, 0x1, R17, P0 ;  /* 0x0000000144117824 */ /* 0x000fe200000e0611 */
[----:B------:R-:W-:-:S04]  /*4a70*/  ISETP.GE.U32.AND P0, PT, R16, UR4, PT ;  /* 0x0000000410007c0c */ /* 0x000fc8000bf06070 */
[----:B------:R-:W-:-:S13]  /*4a80*/  ISETP.GE.U32.AND.EX P0, PT, R17, UR5, PT, P0 ;  /* 0x0000000511007c0c */ /* 0x000fda000bf06100 */
[----:B------:R-:W-:Y:S05]  /*4a90*/  @P0 BRA `(.L_x_101) ;  /* 0x00000004004c0947 */ /* 0x000fea0003800000 */
[----:B------:R-:W0:Y:S01]  /*4aa0*/  LDC.64 R10, c[0x0][0x628] ;  /* 0x00018a00ff0a7b82 */ /* 0x000e220000000a00 */
[----:B------:R-:W2:Y:S01]  /*4ab0*/  S2R R12, SR_CTAID.X ;  /* 0x00000000000c7919 */ /* 0x000ea20000002500 */
[----:B-1-34-:R-:W-:Y:S02]  /*4ac0*/  IMAD.MOV.U32 R8, RZ, RZ, R16 ;  /* 0x000000ffff087224 */ /* 0x01afe400078e0010 */
[----:B------:R-:W-:Y:S01]  /*4ad0*/  IMAD.MOV.U32 R9, RZ, RZ, R17 ;  /* 0x000000ffff097224 */ /* 0x000fe200078e0011 */
[----:B------:R-:W1:Y:S03]  /*4ae0*/  S2R R18, SR_CTAID.Y ;  /* 0x0000000000127919 */ /* 0x000e660000002600 */
[----:B------:R-:W3:Y:S08]  /*4af0*/  LDC R0, c[0x0][0x630] ;  /* 0x00018c00ff007b82 */ /* 0x000ef00000000800 */
[----:B------:R-:W4:Y:S01]  /*4b00*/  LDC.64 R14, c[0x0][0x620] ;  /* 0x00018800ff0e7b82 */ /* 0x000f220000000a00 */
[----:B0-----:R-:W-:-:S04]  /*4b10*/  ISETP.NE.U32.AND P0, PT, R10, RZ, PT ;  /* 0x000000ff0a00720c */ /* 0x001fc80003f05070 */
[----:B------:R-:W-:-:S13]  /*4b20*/  ISETP.NE.AND.EX P0, PT, R11, RZ, PT, P0 ;  /* 0x000000ff0b00720c */ /* 0x000fda0003f05300 */
[----:B-1234-:R-:W-:Y:S05]  /*4b30*/  @!P0 BRA `(.L_x_102) ;  /* 0x0000000000288947 */ /* 0x01efea0003800000 */
[----:B------:R-:W0:Y:S02]  /*4b40*/  LDC R3, c[0x0][0x634] ;  /* 0x00018d00ff037b82 */ /* 0x000e240000000800 */
[----:B0-----:R-:W-:-:S05]  /*4b50*/  IADD3 R3, P0, R16, R3, RZ ;  /* 0x0000000310037210 */ /* 0x001fca0007f1e0ff */
        /* <DEDUP_REMOVED lines=8> */
.L_x_102:
[-CC-:B------:R-:W-:Y:S01]  /*4be0*/  SHF.R.U64 R19, R8, R0.reuse, R9.reuse ;  /* 0x0000000008137219 */ /* 0x180fe20000001209 */
[----:B------:R-:W0:Y:S01]  /*4bf0*/  LDC.64 R24, c[0x0][0x640] ;  /* 0x00019000ff187b82 */ /* 0x000e220000000a00 */
[----:B------:R-:W-:Y:S01]  /*4c00*/  SHF.R.U32.HI R0, RZ, R0, R9 ;  /* 0x00000000ff007219 */ /* 0x000fe20000011609 */
[----:B------:R-:W-:Y:S01]  /*4c10*/  ULDC UR4, c[0x0][0x150] ;  /* 0x0000540000047ab9 */ /* 0x000fe20000000800 */
[----:B------:R-:W-:Y:S02]  /*4c20*/  IADD3 R3, P0, RZ, -R19, RZ ;  /* 0x80000013ff037210 */ /* 0x000fe40007f1e0ff */
[----:B------:R-:W-:-:S03]  /*4c30*/  I2FP.F32.U32 R7, R12 ;  /* 0x0000000c00077245 */ /* 0x000fc60000201000 */
[----:B------:R-:W1:Y:S01]  /*4c40*/  LDC R6, c[0x0][0x618] ;  /* 0x00018600ff067b82 */ /* 0x000e620000000800 */
[----:B------:R-:W-:Y:S02]  /*4c50*/  IMAD.X R5, RZ, RZ, ~R0, P0 ;  /* 0x000000ffff057224 */ /* 0x000fe400000e0e00 */
[----:B------:R-:W-:Y:S01]  /*4c60*/  FMUL R7, R7, UR4 ;  /* 0x0000000407077c20 */ /* 0x000fe20008400000 */
[----:B------:R-:W-:Y:S01]  /*4c70*/  ULDC UR4, c[0x0][0x154] ;  /* 0x0000550000047ab9 */ /* 0x000fe20000000800 */
[-C--:B------:R-:W-:Y:S02]  /*4c80*/  IMAD R0, R5, R14.reuse, RZ ;  /* 0x0000000e05007224 */ /* 0x080fe400078e02ff */
[C---:B------:R-:W-:Y:S01]  /*4c90*/  IMAD.WIDE.U32 R4, R3.reuse, R14, R16 ;  /* 0x0000000e03047225 */ /* 0x040fe200078e0010 */
[----:B------:R-:W2:Y:S01]  /*4ca0*/  LDC R8, c[0x0][0x608] ;  /* 0x00018200ff087b82 */ /* 0x000ea20000000800 */
[----:B------:R-:W3:Y:S02]  /*4cb0*/  F2I.U32.TRUNC.NTZ R7, R7 ;  /* 0x0000000700077305 */ /* 0x000ee4000020f000 */
[----:B------:R-:W-:Y:S01]  /*4cc0*/  IMAD R3, R3, R15, R0 ;  /* 0x0000000f03037224 */ /* 0x000fe200078e0200 */
[----:B------:R-:W-:-:S03]  /*4cd0*/  I2FP.F32.U32 R0, R18 ;  /* 0x0000001200007245 */ /* 0x000fc60000201000 */
[----:B------:R-:W-:Y:S01]  /*4ce0*/  IMAD.IADD R3, R5, 0x1, R3 ;  /* 0x0000000105037824 */ /* 0x000fe200078e0203 */
[----:B------:R-:W4:Y:S01]  /*4cf0*/  LDC R11, c[0x0][0x658] ;  /* 0x00019600ff0b7b82 */ /* 0x000f220000000800 */
[----:B0-----:R-:W-:-:S04]  /*4d00*/  ISETP.NE.U32.AND P0, PT, R24, RZ, PT ;  /* 0x000000ff1800720c */ /* 0x001fc80003f05070 */
[----:B------:R-:W-:-:S03]  /*4d10*/  ISETP.NE.AND.EX P0, PT, R25, RZ, PT, P0 ;  /* 0x000000ff1900720c */ /* 0x000fc60003f05300 */
[----:B------:R-:W0:Y:S01]  /*4d20*/  LDC R9, c[0x0][0x144] ;  /* 0x00005100ff097b82 */ /* 0x000e220000000800 */
[-C--:B-1----:R-:W-:Y:S01]  /*4d30*/  SHF.R.U64 R10, R4, R6.reuse, R3 ;  /* 0x00000006040a7219 */ /* 0x082fe20000001203 */
[----:B---3--:R-:W-:Y:S01]  /*4d40*/  IMAD.MOV R7, RZ, RZ, -R7 ;  /* 0x000000ffff077224 */ /* 0x008fe200078e0a07 */
[----:B------:R-:W-:Y:S01]  /*4d50*/  SHF.R.U32.HI R3, RZ, R6, R3 ;  /* 0x00000006ff037219 */ /* 0x000fe20000011603 */
[----:B------:R-:W-:-:S04]  /*4d60*/  FMUL R6, R0, UR4 ;  /* 0x0000000400067c20 */ /* 0x000fc80008400000 */
[----:B------:R-:W1:Y:S01]  /*4d70*/  LDC R21, c[0x0][0x148] ;  /* 0x00005200ff157b82 */ /* 0x000e620000000800 */
[----:B------:R3:W0:Y:S01]  /*4d80*/  F2I.U32.TRUNC.NTZ R14, R6 ;  /* 0x00000006000e7305 */ /* 0x000622000020f000 */
[-CC-:B--2---:R-:W-:Y:S02]  /*4d90*/  SHF.R.U64 R13, R10, R8.reuse, R3.reuse ;  /* 0x000000080a0d7219 */ /* 0x184fe40000001203 */
[----:B------:R-:W-:-:S04]  /*4da0*/  SHF.R.U32.HI R0, RZ, R8, R3 ;  /* 0x00000008ff007219 */ /* 0x000fc80000011603 */
[----:B-----5:R-:W2:Y:S01]  /*4db0*/  LDC R20, c[0x0][0x648] ;  /* 0x00019200ff147b82 */ /* 0x020ea20000000800 */
[-CC-:B----4-:R-:W-:Y:S02]  /*4dc0*/  SHF.R.U64 R15, R13, R11.reuse, R0.reuse ;  /* 0x0000000b0d0f7219 */ /* 0x190fe40000001200 */
[----:B------:R-:W-:-:S03]  /*4dd0*/  SHF.R.U32.HI R5, RZ, R11, R0 ;  /* 0x0000000bff057219 */ /* 0x000fc60000011600 */
[----:B------:R-:W-:Y:S02]  /*4de0*/  IMAD.MOV.U32 R4, RZ, RZ, R15 ;  /* 0x000000ffff047224 */ /* 0x000fe400078e000f */
[----:B------:R-:W4:Y:S01]  /*4df0*/  LDC R26, c[0x0][0x638] ;  /* 0x00018e00ff1a7b82 */ /* 0x000f220000000800 */
[----:B0-----:R-:W-:-:S07]  /*4e00*/  IMAD R22, R9, R7, R12 ;  /* 0x0000000709167224 */ /* 0x001fce00078e020c */
[----:B------:R-:W0:Y:S08]  /*4e10*/  LDC R27, c[0x0][0x610] ;  /* 0x00018400ff1b7b82 */ /* 0x000e300000000800 */
[----:B------:R-:W0:Y:S01]  /*4e20*/  LDC R28, c[0x0][0x600] ;  /* 0x00018000ff1c7b82 */ /* 0x000e220000000800 */
[----:B-123--:R-:W-:Y:S05]  /*4e30*/  @!P0 BRA `(.L_x_103) ;  /* 0x0000000000288947 */ /* 0x00efea0003800000 */
[----:B------:R-:W1:Y:S02]  /*4e40*/  LDC R0, c[0x0][0x64c] ;  /* 0x00019300ff007b82 */ /* 0x000e640000000800 */
[----:B-1----:R-:W-:-:S05]  /*4e50*/  IADD3 R3, P0, R15, R0, RZ ;  /* 0x000000000f037210 */ /* 0x002fca0007f1e0ff */
        /* <DEDUP_REMOVED lines=8> */
.L_x_103:
[----:B------:R-:W-:Y:S01]  /*4ee0*/  ISETP.NE.AND P0, PT, R2, 0x1, PT ;  /* 0x000000010200780c */ /* 0x000fe20003f05270 */
[----:B------:R-:W-:Y:S01]  /*4ef0*/  IMAD.MOV R14, RZ, RZ, -R14 ;  /* 0x000000ffff0e7224 */ /* 0x000fe200078e0a0e */
[----:B------:R-:W-:Y:S02]  /*4f00*/  SHF.R.U64 R0, R4, R20, R5 ;  /* 0x0000001404007219 */ /* 0x000fe40000001205 */
[----:B------:R-:W-:Y:S02]  /*4f10*/  LOP3.LUT R3, R13, R70, RZ, 0xc0, !PT ;  /* 0x000000460d037212 */ /* 0x000fe400078ec0ff */
[----:B------:R-:W-:Y:S01]  /*4f20*/  LOP3.LUT R5, R10, R69, RZ, 0xc0, !PT ;  /* 0x000000450a057212 */ /* 0x000fe200078ec0ff */
[----:B------:R-:W-:Y:S02]  /*4f30*/  IMAD.MOV R4, RZ, RZ, -R0 ;  /* 0x000000ffff047224 */ /* 0x000fe400078e0a00 */
[----:B------:R-:W-:Y:S02]  /*4f40*/  IMAD R3, R66, R0, R3 ;  /* 0x0000000042037224 */ /* 0x000fe400078e0203 */
[----:B----4-:R-:W-:-:S02]  /*4f50*/  IMAD R0, R4, R26, R15 ;  /* 0x0000001a04007224 */ /* 0x010fc400078e020f */
[----:B------:R-:W-:Y:S02]  /*4f60*/  @P0 IMAD R22, R21, R14, R18 ;  /* 0x0000000e15160224 */ /* 0x000fe400078e0212 */
[----:B------:R-:W-:Y:S02]  /*4f70*/  IMAD.MOV.U32 R4, RZ, RZ, 0x1 ;  /* 0x00000001ff047424 */ /* 0x000fe400078e00ff */
[----:B0-----:R-:W-:Y:S02]  /*4f80*/  IMAD R22, R3, R27, R22 ;  /* 0x0000001b03167224 */ /* 0x001fe400078e0216 */
[----:B------:R-:W-:Y:S01]  /*4f90*/  IMAD R3, R0, R28, R5 ;  /* 0x0000001c00037224 */ /* 0x000fe200078e0205 */
[----:B------:R-:W-:-:S04]  /*4fa0*/  PRMT R0, R4, 0x7610, R0 ;  /* 0x0000761004007816 */ /* 0x000fc80000000000 */
[----:B------:R-:W-:Y:S02]  /*4fb0*/  SEL R18, R3, R22, !P0 ;  /* 0x0000001603127207 */ /* 0x000fe40004000000 */
[----:B------:R-:W-:-:S07]  /*4fc0*/  SEL R22, R22, R3, !P0 ;  /* 0x0000000316167207 */ /* 0x000fce0004000000 */
.L_x_101:
[----:B------:R-:W-:Y:S01]  /*4fd0*/  UIMAD.WIDE.U32 UR4, UR38, 0x24924925, URZ ;  /* 0x24924925260478a5 */ /* 0x000fe2000f8e003f */
[----:B------:R-:W-:Y:S02]  /*4fe0*/  LOP3.LUT P0, RZ, R0, 0xff, RZ, 0xc0, !PT ;  /* 0x000000ff00ff7812 */ /* 0x000fe4000780c0ff */
[----:B------:R-:W-:Y:S01]  /*4ff0*/  LOP3.LUT R75, R75, 0x1, RZ, 0x3c, !PT ;  /* 0x000000014b4b7812 */ /* 0x000fe200078e3cff */
[----:B------:R-:W-:-:S04]  /*5000*/  UIADD3 UR4, UR38, -UR5, URZ ;  /* 0x8000000526047290 */ /* 0x000fc8000fffe03f */
[----:B------:R-:W-:-:S04]  /*5010*/  ULEA.HI UR4, UR4, UR5, URZ, 0x1f ;  /* 0x0000000504047291 */ /* 0x000fc8000f8ff83f */
[----:B------:R-:W-:-:S04]  /*5020*/  USHF.R.U32.HI UR4, URZ, 0x2, UR4 ;  /* 0x000000023f047899 */ /* 0x000fc80008011604 */
[----:B------:R-:W-:Y:S01]  /*5030*/  UIMAD UR38, UR4, -0x7, UR38 ;  /* 0xfffffff9042678a4 */ /* 0x000fe2000f8e0226 */
[----:B------:R-:W-:Y:S11]  /*5040*/  @P0 BRA `(.L_x_104) ;  /* 0xffffffc800140947 */ /* 0x000ff6000383ffff */
[----:B------:R-:W-:Y:S05]  /*5050*/  EXIT ;  /* 0x000000000000794d */ /* 0x000fea0003800000 */
.L_x_17:
[----:B------:R-:W-:-:S08]  /*5060*/  ISETP.NE.AND P0, PT, R9, RZ, PT ;  /* 0x000000ff0900720c */ /* 0x000fd00003f05270 */
[----:B0-----:R-:W0:-:S00]  /*5070*/  USETMAXREG.DEALLOC.CTAPOOL 0x28 ;  /* 0x00000028000079c8 */ /* 0x001e0000080e0500 */
[----:B------:R-:W-:Y:S05]  /*5080*/  @P0 EXIT ;  /* 0x000000000000094d */ /* 0x000fea0003800000 */
[----:B0-----:R-:W-:Y:S01]  /*5090*/  LOP3.LUT P0, RZ, R3, 0xff, RZ, 0xc0, !PT ;  /* 0x000000ff03ff7812 */ /* 0x001fe2000780c0ff */
[----:B------:R-:W-:Y:S02]  /*50a0*/  IMAD.MOV.U32 R3, RZ, RZ, 0x1 ;  /* 0x00000001ff037424 */ /* 0x000fe400078e00ff */
[----:B------:R-:W-:-:S10]  /*50b0*/  IMAD.MOV.U32 R8, RZ, RZ, RZ ;  /* 0x000000ffff087224 */ /* 0x000fd400078e00ff */
[----:B------:R-:W-:Y:S05]  /*50c0*/  @!P0 BRA `(.L_x_105) ;  /* 0x0000000c00b08947 */ /* 0x000fea0003800000 */
[----:B------:R-:W0:Y:S01]  /*50d0*/  S2UR UR5, SR_CgaCtaId ;  /* 0x00000000000579c3 */ /* 0x000e220000008800 */
[----:B------:R-:W-:Y:S01]  /*50e0*/  ULDC UR13, c[0x0][0x658] ;  /* 0x00019600000d7ab9 */ /* 0x000fe20000000800 */
[----:B------:R-:W-:Y:S01]  /*50f0*/  UMOV UR6, 0xffffffff ;  /* 0xffffffff00067882 */ /* 0x000fe20000000000 */
[----:B------:R-:W-:Y:S01]  /*5100*/  UMOV UR9, 0x1 ;  /* 0x0000000100097882 */ /* 0x000fe20000000000 */
[----:B------:R-:W-:Y:S01]  /*5110*/  USHF.L.U32 UR6, UR6, UR13, URZ ;  /* 0x0000000d06067299 */ /* 0x000fe2000800063f */
[----:B------:R-:W-:Y:S01]  /*5120*/  LOP3.LUT P0, RZ, R4, 0x1f, RZ, 0xc0, !PT ;  /* 0x0000001f04ff7812 */ /* 0x000fe2000780c0ff */
[----:B------:R-:W-:Y:S01]  /*5130*/  BSSY B0, `(.L_x_105) ;  /* 0x00000e5000007945 */ /* 0x000fe20003800000 */
[C---:B------:R-:W-:Y:S01]  /*5140*/  ISETP.NE.AND P2, PT, R5.reuse, RZ, PT ;  /* 0x000000ff0500720c */ /* 0x040fe20003f45270 */
[----:B------:R-:W-:Y:S01]  /*5150*/  ULOP3.LUT UR21, URZ, UR6, URZ, 0x33, !UPT ;  /* 0x000000063f157292 */ /* 0x000fe2000f8e333f */
[----:B------:R-:W-:Y:S01]  /*5160*/  ISETP.NE.OR P0, PT, R5, RZ, !P0 ;  /* 0x000000ff0500720c */ /* 0x000fe20004705670 */
[----:B------:R-:W-:Y:S01]  /*5170*/  IMAD.MOV.U32 R10, RZ, RZ, 0x1 ;  /* 0x00000001ff0a7424 */ /* 0x000fe200078e00ff */
[----:B------:R-:W-:Y:S01]  /*5180*/  LOP3.LUT R9, R23, 0x2, RZ, 0xfc, !PT ;  /* 0x0000000217097812 */ /* 0x000fe200078efcff */
[----:B------:R-:W-:Y:S01]  /*5190*/  IMAD.MOV.U32 R3, RZ, RZ, 0x1 ;  /* 0x00000001ff037424 */ /* 0x000fe200078e00ff */
[----:B------:R-:W-:Y:S01]  /*51a0*/  ULDC UR14, c[0x0][0x600] ;  /* 0x00018000000e7ab9 */ /* 0x000fe20000000800 */
[----:B------:R-:W-:Y:S01]  /*51b0*/  IMAD.MOV.U32 R8, RZ, RZ, RZ ;  /* 0x000000ffff087224 */ /* 0x000fe200078e00ff */
[----:B------:R-:W-:Y:S01]  /*51c0*/  UMOV UR23, 0x1111 ;  /* 0x0000111100177882 */ /* 0x000fe20000000000 */
[----:B------:R-:W-:-:S02]  /*51d0*/  UIADD3 UR42, UR40, 0x1, URZ ;  /* 0x00000001282a7890 */ /* 0x000fc4000fffe03f */
[----:B------:R-:W-:Y:S02]  /*51e0*/  UIADD3 UR14, UR14, -0x1, URZ ;  /* 0xffffffff0e0e7890 */ /* 0x000fe4000fffe03f */
[----:B------:R-:W-:Y:S01]  /*51f0*/  USHF.L.U32 UR13, UR9, UR13, URZ ;  /* 0x0000000d090d7299 */ /* 0x000fe2000800063f */
[----:B------:R-:W-:Y:S01]  /*5200*/  ULDC.64 UR30, c[0x0][0x198] ;  /* 0x00006600001e7ab9 */ /* 0x000fe20000000a00 */
[----:B0-----:R-:W-:Y:S02]  /*5210*/  USHF.R.U32.HI UR41, URZ, 0x2, UR5 ;  /* 0x000000023f297899 */ /* 0x001fe40008011605 */
[----:B------:R-:W-:Y:S02]  /*5220*/  ULOP3.LUT UR4, UR5, 0x3, URZ, 0xc0, !UPT ;  /* 0x0000000305047892 */ /* 0x000fe4000f8ec03f */
[----:B------:R-:W-:Y:S02]  /*5230*/  USHF.L.U32 UR15, UR5, 0x4, URZ ;  /* 0x00000004050f7899 */ /* 0x000fe4000800063f */
[----:B------:R-:W-:-:S02]  /*5240*/  USHF.L.U32 UR37, UR5, 0xa, URZ ;  /* 0x0000000a05257899 */ /* 0x000fc4000800063f */
[----:B------:R-:W-:Y:S02]  /*5250*/  ULOP3.LUT UR5, UR5, 0xfffffffc, URZ, 0xc0, !UPT ;  /* 0xfffffffc05057892 */ /* 0x000fe4000f8ec03f */
[----:B------:R-:W-:Y:S02]  /*5260*/  UISETP.GT.U32.AND UP0, UPT, UR4, 0xffff, UPT ;  /* 0x0000ffff0400788c */ /* 0x000fe4000bf04070 */
[----:B------:R-:W-:Y:S02]  /*5270*/  ULOP3.LUT UR7, UR5, 0x1, URZ, 0xfc, !UPT ;  /* 0x0000000105077892 */ /* 0x000fe4000f8efc3f */
[----:B------:R-:W-:Y:S02]  /*5280*/  ULOP3.LUT UR8, UR5, 0x2, URZ, 0xfc, !UPT ;  /* 0x0000000205087892 */ /* 0x000fe4000f8efc3f */
[----:B------:R-:W-:Y:S02]  /*5290*/  USHF.L.U32 UR6, UR9, UR5, URZ ;  /* 0x0000000509067299 */ /* 0x000fe4000800063f */
[----:B------:R-:W-:-:S02]  /*52a0*/  ULOP3.LUT UR5, UR5, 0x3, URZ, 0xfc, !UPT ;  /* 0x0000000305057892 */ /* 0x000fc4000f8efc3f */
[----:B------:R-:W-:Y:S02]  /*52b0*/  USHF.L.U32 UR7, UR9, UR7, URZ ;  /* 0x0000000709077299 */ /* 0x000fe4000800063f */
[----:B------:R-:W-:Y:S02]  /*52c0*/  USHF.L.U32 UR8, UR9, UR8, URZ ;  /* 0x0000000809087299 */ /* 0x000fe4000800063f */
[----:B------:R-:W-:Y:S02]  /*52d0*/  USEL UR4, UR4, 0xffff, !UP0 ;  /* 0x0000ffff04047887 */ /* 0x000fe4000c000000 */
[----:B------:R-:W-:Y:S02]  /*52e0*/  USHF.L.U32 UR5, UR9, UR5, URZ ;  /* 0x0000000509057299 */ /* 0x000fe4000800063f */
[----:B------:R-:W-:Y:S02]  /*52f0*/  ULOP3.LUT UR6, UR8, UR6, UR7, 0xfe, !UPT ;  /* 0x0000000608067292 */ /* 0x000fe4000f8efe07 */
[----:B------:R-:W-:-:S02]  /*5300*/  ULOP3.LUT UR4, UR4, 0xffff, URZ, 0xc0, !UPT ;  /* 0x0000ffff04047892 */ /* 0x000fc4000f8ec03f */
[----:B------:R-:W-:Y:S02]  /*5310*/  ULOP3.LUT UR15, UR15, 0x30, URZ, 0xc0, !UPT ;  /* 0x000000300f0f7892 */ /* 0x000fe4000f8ec03f */
[----:B------:R-:W-:Y:S02]  /*5320*/  ULOP3.LUT UR22, UR6, UR5, URZ, 0xfc, !UPT ;  /* 0x0000000506167292 */ /* 0x000fe4000f8efc3f */
[----:B------:R-:W-:-:S12]  /*5330*/  USHF.L.U32 UR23, UR23, UR4, URZ ;  /* 0x0000000417177299 */ /* 0x000fd8000800063f */
.L_x_117:
[----:B------:R-:W-:-:S03]  /*5340*/  UMOV UR4, 0xffffffff ;  /* 0xffffffff00047882 */ /* 0x000fc60000000000 */
[----:B------:R-:W-:Y:S05]  /*5350*/  BRA.DIV UR4, `(.L_x_106) ;  /* 0x0000001204947947 */ /* 0x000fea000b800000 */
[----:B------:R-:W-:-:S13]  /*5360*/  ELECT P6, URZ, PT ;  /* 0x00000000003f782f */ /* 0x000fda00038c0000 */
.L_x_133:
[----:B------:R-:W0:Y:S01]  /*5370*/  LDC R4, c[0x0][0x28c] ;  /* 0x0000a300ff047b82 */ /* 0x000e220000000800 */
[----:B------:R-:W-:Y:S01]  /*5380*/  BSSY B1, `(.L_x_107) ;  /* 0x0000049000017945 */ /* 0x000fe20003800000 */
[----:B0-----:R-:W-:-:S13]  /*5390*/  ISETP.LT.OR P6, PT, R4, 0x1, !P6 ;  /* 0x000000010400780c */ /* 0x001fda00077c1670 */
[----:B------:R-:W-:Y:S05]  /*53a0*/  @P6 BRA `(.L_x_108) ;  /* 0x0000000400186947 */ /* 0x000fea0003800000 */
[----:B------:R-:W-:Y:S01]  /*53b0*/  LEA R22, R22, UR41, 0x2 ;  /* 0x0000002916167c11 */ /* 0x000fe2000f8e10ff */
[----:B------:R-:W-:Y:S01]  /*53c0*/  IMAD.MOV.U32 R13, RZ, RZ, RZ ;  /* 0x000000ffff0d7224 */ /* 0x000fe200078e00ff */
[----:B------:R-:W-:Y:S01]  /*53d0*/  LEA R18, R18, UR15, 0x6 ;  /* 0x0000000f12127c11 */ /* 0x000fe2000f8e30ff */
[----:B------:R-:W-:Y:S02]  /*53e0*/  IMAD.U32 R14, RZ, RZ, UR42 ;  /* 0x0000002aff0e7e24 */ /* 0x000fe4000f8e00ff */
[----:B------:R-:W-:Y:S02]  /*53f0*/  IMAD.MOV.U32 R4, RZ, RZ, R3 ;  /* 0x000000ffff047224 */ /* 0x000fe400078e0003 */
[----:B------:R-:W-:Y:S02]  /*5400*/  IMAD.MOV.U32 R5, RZ, RZ, R8 ;  /* 0x000000ffff057224 */ /* 0x000fe400078e0008 */
[----:B------:R-:W-:-:S07]  /*5410*/  IMAD.SHL.U32 R22, R22, 0x10, RZ ;  /* 0x0000001016167824 */ /* 0x000fce00078e00ff */
.L_x_112:
[----:B------:R-:W0:Y:S01]  /*5420*/  S2R R7, SR_CgaCtaId ;  /* 0x0000000000077919 */ /* 0x000e220000008800 */
[----:B------:R-:W-:-:S04]  /*5430*/  MOV R6, 0x400 ;  /* 0x0000040000067802 */ /* 0x000fc80000000f00 */
[----:B0-----:R-:W-:Y:S02]  /*5440*/  LEA R12, R7, R6, 0x18 ;  /* 0x00000006070c7211 */ /* 0x001fe400078ec0ff */
[----:B------:R-:W-:Y:S01]  /*5450*/  SHF.L.U32 R6, R4, 0x1f, RZ ;  /* 0x0000001f04067819 */ /* 0x000fe200000006ff */
[----:B------:R-:W0:Y:S02]  /*5460*/  @!P2 LDC R7, c[0x0][0x500] ;  /* 0x00014000ff07ab82 */ /* 0x000e240000000800 */
[----:B------:R-:W-:-:S04]  /*5470*/  IMAD R11, R5, 0x8, R12 ;  /* 0x00000008050b7824 */ /* 0x000fc800078e020c */
[----:B------:R-:W1:Y:S02]  /*5480*/  SYNCS.PHASECHK.TRANS64.TRYWAIT P1, [R11+URZ+0x38], R6 ;  /* 0x000038060b0075a7 */ /* 0x000e64000802017f */
[----:B-1----:R-:W-:Y:S05]  /*5490*/  @!P1 BRA `(.L_x_109) ;  /* 0x0000001000649947 */ /* 0x002fea0003800000 */
.L_x_134:
[----:B-1----:R-:W-:Y:S01]  /*54a0*/  PRMT R6, R9, 0x9910, RZ ;  /* 0x0000991009067816 */ /* 0x002fe200000000ff */
[----:B0-----:R0:W-:Y:S03]  /*54b0*/  @!P2 SYNCS.ARRIVE.TRANS64 RZ, [R11+URZ], R7 ;  /* 0x000000070bffa9a7 */ /* 0x0011e6000800003f */
[----:B------:R-:W-:-:S13]  /*54c0*/  ISETP.NE.AND P1, PT, R6, 0x2, PT ;  /* 0x000000020600780c */ /* 0x000fda0003f25270 */
[----:B0-----:R-:W-:Y:S05]  /*54d0*/  @P1 BRA `(.L_x_110) ;  /* 0x0000000000041947 */ /* 0x001fea0003800000 */
[----:B------:R-:W-:Y:S01]  /*54e0*/  BPT.TRAP 0x1 ;  /* 0x000000040000795c */ /* 0x000fe20000300000 */
.L_x_110:
[----:B------:R-:W-:Y:S05]  /*54f0*/  @P0 BRA `(.L_x_111) ;  /* 0x0000000000040947 */ /* 0x000fea0003800000 */
[----:B------:R-:W-:Y:S01]  /*5500*/  BPT.TRAP 0x1 ;  /* 0x000000040000795c */ /* 0x000fe20000300000 */
.L_x_111:
[----:B------:R-:W-:Y:S01]  /*5510*/  R2UR UR8, R5 ;  /* 0x00000000050872ca */ /* 0x000fe200000e0000 */
[----:B------:R-:W-:Y:S01]  /*5520*/  VIADD R14, R14, 0xffffffff ;  /* 0xffffffff0e0e7836 */ /* 0x000fe20000000000 */
[----:B------:R-:W-:Y:S01]  /*5530*/  R2UR UR10, R12 ;  /* 0x000000000c0a72ca */ /* 0x000fe200000e0000 */
[----:B------:R-:W-:Y:S01]  /*5540*/  UIADD3 UR4, UP0, UR30, 0xf0, URZ ;  /* 0x000000f01e047890 */ /* 0x000fe2000ff1e03f */
[----:B------:R-:W-:Y:S01]  /*5550*/  R2UR UR34, R13 ;  /* 0x000000000d2272ca */ /* 0x000fe200000e0000 */
[----:B------:R-:W-:Y:S01]  /*5560*/  UIADD3 UR38, UP1, UR30, 0x1f0, URZ ;  /* 0x000001f01e267890 */ /* 0x000fe2000ff3e03f */
[----:B------:R-:W-:Y:S01]  /*5570*/  R2UR UR33, R11 ;  /* 0x000000000b2172ca */ /* 0x000fe200000e0000 */
[----:B------:R-:W-:Y:S01]  /*5580*/  UIADD3.X UR5, URZ, UR31, URZ, UP0, !UPT ;  /* 0x0000001f3f057290 */ /* 0x000fe200087fe43f */
[----:B------:R-:W-:Y:S01]  /*5590*/  R2UR UR35, R22 ;  /* 0x00000000162372ca */ /* 0x000fe200000e0000 */
[----:B------:R-:W-:Y:S01]  /*55a0*/  UPRMT UR29, URZ, 0x5410, UR23 ;  /* 0x000054103f1d7896 */ /* 0x000fe20008000017 */
[----:B------:R-:W-:Y:S01]  /*55b0*/  R2UR UR36, R19 ;  /* 0x00000000132472ca */ /* 0x000fe200000e0000 */
[----:B------:R-:W-:Y:S01]  /*55c0*/  UIADD3.X UR39, URZ, UR31, URZ, UP1, !UPT ;  /* 0x0000001f3f277290 */ /* 0x000fe20008ffe43f */
[----:B------:R-:W-:Y:S01]  /*55d0*/  R2UR UR19, R18 ;  /* 0x00000000121372ca */ /* 0x000fe200000e0000 */
[----:B------:R-:W-:Y:S01]  /*55e0*/  USHF.L.U32 UR8, UR8, 0xd, URZ ;  /* 0x0000000d08087899 */ /* 0x000fe2000800063f */
[----:B------:R-:W-:Y:S01]  /*55f0*/  ISETP.GT.AND P3, PT, R14, 0x1, PT ;  /* 0x000000010e00780c */ /* 0x000fe20003f64270 */
[----:B------:R-:W-:Y:S01]  /*5600*/  UPRMT UR43, URZ, 0x5410, UR22 ;  /* 0x000054103f2b7896 */ /* 0x000fe20008000016 */
[----:B------:R-:W-:Y:S01]  /*5610*/  VIADD R5, R5, 0x1 ;  /* 0x0000000105057836 */ /* 0x000fe20000000000 */
[----:B------:R-:W-:Y:S01]  /*5620*/  ULEA UR9, UR41, UR8, 0xa ;  /* 0x0000000829097291 */ /* 0x000fe2000f8e503f */
[----:B------:R-:W-:Y:S01]  /*5630*/  VIADD R13, R13, 0x80 ;  /* 0x000000800d0d7836 */ /* 0x000fe20000000000 */
[----:B------:R-:W-:-:S02]  /*5640*/  ULOP3.LUT UR8, UR8, 0xc00, UR37, 0xf8, !UPT ;  /* 0x00000c0008087892 */ /* 0x000fc4000f8ef825 */
[----:B------:R-:W-:Y:S01]  /*5650*/  ULEA UR24, UR9, UR10, 0x1 ;  /* 0x0000000a09187291 */ /* 0x000fe2000f8e083f */
[C---:B------:R-:W-:Y:S01]  /*5660*/  ISETP.NE.AND P1, PT, R5.reuse, 0x7, PT ;  /* 0x000000070500780c */ /* 0x040fe20003f25270 */
[----:B------:R-:W-:Y:S02]  /*5670*/  ULEA UR8, UR8, UR10, 0x1 ;  /* 0x0000000a08087291 */ /* 0x000fe4000f8e083f */
[----:B------:R-:W-:Y:S01]  /*5680*/  UIADD3 UR32, UR24, 0x180, URZ ;  /* 0x0000018018207890 */ /* 0x000fe2000fffe03f */
[----:B------:R-:W-:Y:S01]  /*5690*/  SEL R7, RZ, 0x1, P1 ;  /* 0x00000001ff077807 */ /* 0x000fe20000800000 */
[----:B------:R-:W-:Y:S01]  /*56a0*/  UIADD3 UR26, UR34, 0x40, URZ ;  /* 0x00000040221a7890 */ /* 0x000fe2000fffe03f */
[----:B------:R-:W-:Y:S01]  /*56b0*/  SEL R5, R5, RZ, P1 ;  /* 0x000000ff05057207 */ /* 0x000fe20000800000 */
[----:B------:R-:W-:Y:S01]  /*56c0*/  UIADD3 UR24, UR24, 0x2180, URZ ;  /* 0x0000218018187890 */ /* 0x000fe2000fffe03f */
[----:B------:R-:W-:Y:S01]  /*56d0*/  LOP3.LUT R4, R4, R7, RZ, 0x3c, !PT ;  /* 0x0000000704047212 */ /* 0x000fe200078e3cff */
[----:B------:R-:W-:-:S02]  /*56e0*/  UIADD3 UR16, UR8, 0x1c180, URZ ;  /* 0x0001c18008107890 */ /* 0x000fc4000fffe03f */
[----:B------:R-:W-:Y:S01]  /*56f0*/  UIADD3 UR8, UR8, 0x1e180, URZ ;  /* 0x0001e18008087890 */ /* 0x000fe2000fffe03f */
[----:B------:R-:W-:Y:S01]  /*5700*/  UMOV UR6, 0x0 ;  /* 0x0000000000067882 */ /* 0x000fe20000000000 */
[----:B------:R-:W-:Y:S01]  /*5710*/  UMOV UR7, 0x10000000 ;  /* 0x1000000000077882 */ /* 0x000fe20000000000 */
[----:B------:R-:W-:Y:S01]  /*5720*/  UMOV UR25, UR33 ;  /* 0x0000002100197c82 */ /* 0x000fe20008000000 */
[----:B------:R-:W-:Y:S01]  /*5730*/  UMOV UR27, UR35 ;  /* 0x00000023001b7c82 */ /* 0x000fe20008000000 */
[----:B------:R-:W-:Y:S01]  /*5740*/  UMOV UR28, UR36 ;  /* 0x00000024001c7c82 */ /* 0x000fe20008000000 */
[----:B------:R-:W-:Y:S01]  /*5750*/  UMOV UR17, UR33 ;  /* 0x0000002100117c82 */ /* 0x000fe20008000000 */
[----:B------:R-:W-:Y:S01]  /*5760*/  UMOV UR18, UR34 ;  /* 0x0000002200127c82 */ /* 0x000fe20008000000 */
[----:B------:R-:W-:Y:S01]  /*5770*/  UMOV UR20, UR36 ;  /* 0x0000002400147c82 */ /* 0x000fe20008000000 */
[----:B------:R0:W-:Y:S01]  /*5780*/  UTMALDG.3D.MULTICAST [UR32], [UR4], UR29, desc[UR6] ;  /* 0x00000620040073b4 */ /* 0x0001e2000801181d */
[----:B------:R-:W-:Y:S01]  /*5790*/  UMOV UR9, UR33 ;  /* 0x0000002100097c82 */ /* 0x000fe20008000000 */
[----:B------:R-:W-:Y:S01]  /*57a0*/  UMOV UR11, UR19 ;  /* 0x00000013000b7c82 */ /* 0x000fe20008000000 */
[----:B------:R-:W-:Y:S01]  /*57b0*/  UMOV UR12, UR36 ;  /* 0x00000024000c7c82 */ /* 0x000fe20008000000 */
[----:B------:R-:W-:Y:S01]  /*57c0*/  UMOV UR10, UR26 ;  /* 0x0000001a000a7c82 */ /* 0x000fe20008000000 */
[----:B------:R0:W-:Y:S01]  /*57d0*/  UTMALDG.3D.MULTICAST [UR24], [UR4], UR29, desc[UR6] ;  /* 0x00000618040073b4 */ /* 0x0001e2000801181d */
[----:B------:R0:W-:Y:S01]  /*57e0*/  UTMALDG.3D.MULTICAST [UR16], [UR38], UR43, desc[UR6] ;  /* 0x00000610260073b4 */ /* 0x0001e2000801182b */
[----:B------:R0:W-:Y:S02]  /*57f0*/  UTMALDG.3D.MULTICAST [UR8], [UR38], UR43, desc[UR6] ;  /* 0x00000608260073b4 */ /* 0x0001e4000801182b */
[----:B0-----:R-:W-:Y:S05]  /*5800*/  @P3 BRA `(.L_x_112) ;  /* 0xfffffffc00043947 */ /* 0x001fea000383ffff */
.L_x_108:
[----:B------:R-:W-:Y:S05]  /*5810*/  BSYNC B1 ;  /* 0x0000000000017941 */ /* 0x000fea0003800000 */
.L_x_107:
[----:B------:R-:W2:Y:S01]  /*5820*/  LDL.64 R20, [R1] ;  /* 0x0000000001147983 */ /* 0x000ea20000100a00 */
[----:B------:R-:W-:Y:S01]  /*5830*/  LOP3.LUT P4, RZ, R10, 0xff, RZ, 0xc0, !PT ;  /* 0x000000ff0aff7812 */ /* 0x000fe2000788c0ff */
[----:B------:R-:W-:Y:S01]  /*5840*/  VIADD R11, R8, UR40 ;  /* 0x00000028080b7c36 */ /* 0x000fe20008000000 */
[----:B------:R-:W-:Y:S01]  /*5850*/  ULDC.64 UR4, c[0x0][0x650] ;  /* 0x0001940000047ab9 */ /* 0x000fe20000000a00 */
[----:B------:R-:W-:Y:S01]  /*5860*/  IMAD.U32 R8, RZ, RZ, UR40 ;  /* 0x00000028ff087e24 */ /* 0x000fe2000f8e00ff */
[----:B------:R-:W-:Y:S01]  /*5870*/  UISETP.GE.U32.AND UP0, UPT, UR40, 0x7, UPT ;  /* 0x000000072800788c */ /* 0x000fe2000bf06070 */
[C---:B------:R-:W-:Y:S01]  /*5880*/  IMAD.WIDE.U32 R4, R11.reuse, 0x24924925, RZ ;  /* 0x249249250b047825 */ /* 0x040fe200078e00ff */
[----:B------:R-:W-:Y:S01]  /*5890*/  ISETP.GT.U32.AND P1, PT, R11, 0x6, PT ;  /* 0x000000060b00780c */ /* 0x000fe20003f24070 */
[----:B------:R-:W-:Y:S01]  /*58a0*/  BSSY B1, `(.L_x_113) ;  /* 0x000006b000017945 */ /* 0x000fe20003800000 */
[----:B------:R-:W-:Y:S01]  /*58b0*/  PRMT R10, RZ, 0x7610, R10 ;  /* 0x00007610ff0a7816 */ /* 0x000fe2000000000a */
[----:B------:R-:W-:Y:S01]  /*58c0*/  IMAD.MOV.U32 R22, RZ, RZ, -0x1 ;  /* 0xffffffffff167424 */ /* 0x000fe200078e00ff */
[----:B------:R-:W-:Y:S01]  /*58d0*/  ISETP.LT.U32.AND P1, PT, R8, 0x7, P1 ;  /* 0x000000070800780c */ /* 0x000fe20000f21070 */
[----:B------:R-:W-:Y:S01]  /*58e0*/  IMAD.MOV.U32 R18, RZ, RZ, -0x1 ;  /* 0xffffffffff127424 */ /* 0x000fe200078e00ff */
[----:B------:R-:W-:Y:S01]  /*58f0*/  PLOP3.LUT P3, PT, PT, PT, UP0, 0x80, 0x0 ;  /* 0x000000000000781c */ /* 0x000fe20003f6f008 */
[----:B------:R-:W0:Y:S01]  /*5900*/  @P4 S2R R7, SR_CgaCtaId ;  /* 0x0000000000074919 */ /* 0x000e220000008800 */
[----:B------:R-:W-:Y:S01]  /*5910*/  SEL R4, RZ, 0x1, !P1 ;  /* 0x00000001ff047807 */ /* 0x000fe20004800000 */
[----:B------:R-:W-:Y:S01]  /*5920*/  IMAD.MOV.U32 R19, RZ, RZ, -0x1 ;  /* 0xffffffffff137424 */ /* 0x000fe200078e00ff */
[----:B------:R-:W-:-:S02]  /*5930*/  @P4 MOV R6, 0x400 ;  /* 0x0000040000064802 */ /* 0x000fc40000000f00 */
[----:B------:R-:W-:Y:S02]  /*5940*/  LOP3.LUT R3, R3, R4, RZ, 0x3c, !PT ;  /* 0x0000000403037212 */ /* 0x000fe400078e3cff */
[----:B------:R-:W-:Y:S02]  /*5950*/  PRMT R4, RZ, 0x7610, R4 ;  /* 0x00007610ff047816 */ /* 0x000fe40000000004 */
[----:B0-----:R-:W-:Y:S01]  /*5960*/  @P4 LEA R6, R7, R6, 0x18 ;  /* 0x0000000607064211 */ /* 0x001fe200078ec0ff */
[----:B------:R-:W-:-:S03]  /*5970*/  IMAD.IADD R7, R11, 0x1, -R5 ;  /* 0x000000010b077824 */ /* 0x000fc600078e0a05 */
[----:B------:R0:W-:Y:S02]  /*5980*/  @P4 SYNCS.ARRIVE.TRANS64.A1T0 RZ, [R6+URZ+0xa8], RZ ;  /* 0x0000a8ff06ff49a7 */ /* 0x0001e4000810003f */
[----:B------:R-:W-:-:S04]  /*5990*/  LEA.HI R7, R7, R5, RZ, 0x1f ;  /* 0x0000000507077211 */ /* 0x000fc800078ff8ff */
[----:B------:R-:W-:-:S04]  /*59a0*/  SHF.R.U32.HI R8, RZ, 0x2, R7 ;  /* 0x00000002ff087819 */ /* 0x000fc80000011607 */
[----:B------:R-:W-:Y:S01]  /*59b0*/  @P3 LOP3.LUT R3, R3, 0x1, R8, 0x78, !PT ;  /* 0x0000000103033812 */ /* 0x000fe200078e7808 */
[----:B------:R-:W-:Y:S01]  /*59c0*/  IMAD R8, R8, -0x7, R11 ;  /* 0xfffffff908087824 */ /* 0x000fe200078e020b */
[----:B--2---:R-:W-:-:S05]  /*59d0*/  IADD3 R16, P1, R16, R20, RZ ;  /* 0x0000001410107210 */ /* 0x004fca0007f3e0ff */
[----:B------:R-:W-:Y:S01]  /*59e0*/  IMAD.X R17, R17, 0x1, R0, P1 ;  /* 0x0000000111117824 */ /* 0x000fe200008e0600 */
[----:B------:R-:W-:-:S04]  /*59f0*/  ISETP.GE.U32.AND P1, PT, R16, UR4, PT ;  /* 0x0000000410007c0c */ /* 0x000fc8000bf26070 */
[----:B------:R-:W-:-:S13]  /*5a00*/  ISETP.GE.U32.AND.EX P1, PT, R17, UR5, PT, P1 ;  /* 0x0000000511007c0c */ /* 0x000fda000bf26110 */
[----:B0-----:R-:W-:Y:S05]  /*5a10*/  @P1 BRA `(.L_x_114) ;  /* 0x00000004004c1947 */ /* 0x001fea0003800000 */
[----:B------:R-:W0:Y:S01]  /*5a20*/  S2R R12, SR_CTAID.X ;  /* 0x00000000000c7919 */ /* 0x000e220000002500 */
[----:B------:R-:W-:Y:S01]  /*5a30*/  ULDC.64 UR4, c[0x0][0x628] ;  /* 0x00018a0000047ab9 */ /* 0x000fe20000000a00 */
[----:B------:R-:W1:Y:S01]  /*5a40*/  LDC R13, c[0x0][0x144] ;  /* 0x00005100ff0d7b82 */ /* 0x000e620000000800 */
[----:B------:R-:W-:Y:S01]  /*5a50*/  ISETP.NE.U32.AND P1, PT, RZ, UR4, PT ;  /* 0x00000004ff007c0c */ /* 0x000fe2000bf25070 */
[----:B------:R-:W2:Y:S01]  /*5a60*/  S2R R11, SR_CTAID.Y ;  /* 0x00000000000b7919 */ /* 0x000ea20000002600 */
[----:B------:R-:W-:Y:S01]  /*5a70*/  ULDC UR6, c[0x0][0x150] ;  /* 0x0000540000067ab9 */ /* 0x000fe20000000800 */
[----:B------:R-:W-:Y:S01]  /*5a80*/  ULDC UR7, c[0x0][0x630] ;  /* 0x00018c0000077ab9 */ /* 0x000fe20000000800 */
[----:B------:R-:W-:Y:S01]  /*5a90*/  ISETP.NE.AND.EX P1, PT, RZ, UR5, PT, P1 ;  /* 0x00000005ff007c0c */ /* 0x000fe2000bf25310 */
[----:B------:R-:W-:Y:S01]  /*5aa0*/  IMAD.MOV.U32 R4, RZ, RZ, R16 ;  /* 0x000000ffff047224 */ /* 0x000fe200078e0010 */
[----:B0-----:R-:W-:-:S05]  /*5ab0*/  I2FP.F32.U32 R5, R12 ;  /* 0x0000000c00057245 */ /* 0x001fca0000201000 */
[----:B------:R-:W-:Y:S01]  /*5ac0*/  FMUL R14, R5, UR6 ;  /* 0x00000006050e7c20 */ /* 0x000fe20008400000 */
[----:B------:R-:W-:-:S05]  /*5ad0*/  IMAD.MOV.U32 R5, RZ, RZ, R17 ;  /* 0x000000ffff057224 */ /* 0x000fca00078e0011 */
[----:B--2---:R-:W-:Y:S05]  /*5ae0*/  @!P1 BRA `(.L_x_115) ;  /* 0x0000000000289947 */ /* 0x004fea0003800000 */
[----:B------:R-:W-:Y:S02]  /*5af0*/  ULDC UR6, c[0x0][0x634] ;  /* 0x00018d0000067ab9 */ /* 0x000fe40000000800 */
[----:B------:R-:W-:-:S05]  /*5b00*/  IADD3 R5, P1, R16, UR6, RZ ;  /* 0x0000000610057c10 */ /* 0x000fca000ff3e0ff */
[----:B------:R-:W-:-:S04]  /*5b10*/  IMAD.X R15, RZ, RZ, R17, P1 ;  /* 0x000000ffff0f7224 */ /* 0x000fc800008e0611 */
[----:B------:R-:W-:-:S04]  /*5b20*/  IMAD.WIDE.U32 R6, R15, UR4, RZ ;  /* 0x000000040f067c25 */ /* 0x000fc8000f8e00ff */
[----:B------:R-:W-:-:S04]  /*5b30*/  IMAD.WIDE.U32 R6, P1, R5, UR5, R6 ;  /* 0x0000000505067c25 */ /* 0x000fc8000f820006 */
[----:B------:R-:W-:-:S04]  /*5b40*/  IMAD.WIDE.U32 R4, R5, UR4, RZ ;  /* 0x0000000405047c25 */ /* 0x000fc8000f8e00ff */
[----:B------:R-:W-:Y:S01]  /*5b50*/  IMAD.MOV.U32 R4, RZ, RZ, R7 ;  /* 0x000000ffff047224 */ /* 0x000fe200078e0007 */
[----:B------:R-:W-:Y:S01]  /*5b60*/  IADD3 RZ, P3, R5, R6, RZ ;  /* 0x0000000605ff7210 */ /* 0x000fe20007f7e0ff */
[----:B------:R-:W-:-:S04]  /*5b70*/  IMAD.X R5, RZ, RZ, RZ, P1 ;  /* 0x000000ffff057224 */ /* 0x000fc800008e06ff */
[----:B------:R-:W-:-:S08]  /*5b80*/  IMAD.WIDE.U32.X R4, R15, UR5, R4, P3 ;  /* 0x000000050f047c25 */ /* 0x000fd000098e0404 */
.L_x_115:
[--C-:B------:R-:W-:Y:S01]  /*5b90*/  SHF.R.U64 R19, R4, UR7, R5.reuse ;  /* 0x0000000704137c19 */ /* 0x100fe20008001205 */
[----:B------:R-:W0:Y:S01]  /*5ba0*/  F2I.U32.TRUNC.NTZ R14, R14 ;  /* 0x0000000e000e7305 */ /* 0x000e22000020f000 */
[----:B------:R-:W-:Y:S01]  /*5bb0*/  SHF.R.U32.HI R4, RZ, UR7, R5 ;  /* 0x00000007ff047c19 */ /* 0x000fe20008011605 */
[----:B------:R-:W-:Y:S01]  /*5bc0*/  ULDC.64 UR4, c[0x0][0x620] ;  /* 0x0001880000047ab9 */ /* 0x000fe20000000a00 */
[----:B------:R-:W-:Y:S01]  /*5bd0*/  IADD3 R7, P1, RZ, -R19, RZ ;  /* 0x80000013ff077210 */ /* 0x000fe20007f3e0ff */
[----:B------:R-:W-:Y:S01]  /*5be0*/  ULDC.64 UR6, c[0x0][0x640] ;  /* 0x0001900000067ab9 */ /* 0x000fe20000000a00 */
[----:B------:R-:W2:Y:S03]  /*5bf0*/  LDC R18, c[0x0][0x148] ;  /* 0x00005200ff127b82 */ /* 0x000ea60000000800 */
[----:B------:R-:W-:Y:S01]  /*5c00*/  IMAD.X R4, RZ, RZ, ~R4, P1 ;  /* 0x000000ffff047224 */ /* 0x000fe200008e0e04 */
[----:B------:R-:W-:-:S03]  /*5c10*/  ISETP.NE.U32.AND P1, PT, RZ, UR6, PT ;  /* 0x00000006ff007c0c */ /* 0x000fc6000bf25070 */
[----:B------:R-:W-:Y:S01]  /*5c20*/  IMAD R6, R4, UR4, RZ ;  /* 0x0000000404067c24 */ /* 0x000fe2000f8e02ff */
[----:B------:R-:W-:Y:S01]  /*5c30*/  ISETP.NE.AND.EX P1, PT, RZ, UR7, PT, P1 ;  /* 0x00000007ff007c0c */ /* 0x000fe2000bf25310 */
[----:B------:R-:W-:Y:S01]  /*5c40*/  IMAD.WIDE.U32 R4, R7, UR4, R16 ;  /* 0x0000000407047c25 */ /* 0x000fe2000f8e0010 */
[----:B------:R-:W-:-:S03]  /*5c50*/  ULDC UR4, c[0x0][0x618] ;  /* 0x0001860000047ab9 */ /* 0x000fc60000000800 */
[----:B------:R-:W-:Y:S01]  /*5c60*/  IMAD R7, R7, UR5, R6 ;  /* 0x0000000507077c24 */ /* 0x000fe2000f8e0206 */
[----:B------:R-:W-:Y:S01]  /*5c70*/  ULDC UR5, c[0x0][0x154] ;  /* 0x0000550000057ab9 */ /* 0x000fe20000000800 */
[----:B0-----:R-:W-:Y:S02]  /*5c80*/  IMAD.MOV R6, RZ, RZ, -R14 ;  /* 0x000000ffff067224 */ /* 0x001fe400078e0a0e */
[----:B------:R-:W-:Y:S02]  /*5c90*/  IMAD.IADD R5, R5, 0x1, R7 ;  /* 0x0000000105057824 */ /* 0x000fe400078e0207 */
[----:B-1----:R-:W-:Y:S01]  /*5ca0*/  IMAD R12, R13, R6, R12 ;  /* 0x000000060d0c7224 */ /* 0x002fe200078e020c */
[----:B------:R-:W-:Y:S02]  /*5cb0*/  I2FP.F32.U32 R6, R11 ;  /* 0x0000000b00067245 */ /* 0x000fe40000201000 */
[--C-:B------:R-:W-:Y:S02]  /*5cc0*/  SHF.R.U64 R13, R4, UR4, R5.reuse ;  /* 0x00000004040d7c19 */ /* 0x100fe40008001205 */
[----:B------:R-:W-:Y:S01]  /*5cd0*/  SHF.R.U32.HI R4, RZ, UR4, R5 ;  /* 0x00000004ff047c19 */ /* 0x000fe20008011605 */
[----:B------:R-:W-:Y:S01]  /*5ce0*/  FMUL R6, R6, UR5 ;  /* 0x0000000506067c20 */ /* 0x000fe20008400000 */
[----:B------:R-:W-:-:S02]  /*5cf0*/  ULDC UR4, c[0x0][0x608] ;  /* 0x0001820000047ab9 */ /* 0x000fc40000000800 */
[--C-:B------:R-:W-:Y:S01]  /*5d00*/  SHF.R.U64 R15, R13, UR4, R4.reuse ;  /* 0x000000040d0f7c19 */ /* 0x100fe20008001204 */
[----:B------:R0:W1:Y:S01]  /*5d10*/  F2I.U32.TRUNC.NTZ R20, R6 ;  /* 0x0000000600147305 */ /* 0x000062000020f000 */
[----:B------:R-:W-:Y:S01]  /*5d20*/  SHF.R.U32.HI R4, RZ, UR4, R4 ;  /* 0x00000004ff047c19 */ /* 0x000fe20008011604 */
[----:B------:R-:W-:-:S03]  /*5d30*/  ULDC UR4, c[0x0][0x658] ;  /* 0x0001960000047ab9 */ /* 0x000fc60000000800 */
[--C-:B------:R-:W-:Y:S02]  /*5d40*/  SHF.R.U64 R14, R15, UR4, R4.reuse ;  /* 0x000000040f0e7c19 */ /* 0x100fe40008001204 */
[----:B------:R-:W-:-:S03]  /*5d50*/  SHF.R.U32.HI R21, RZ, UR4, R4 ;  /* 0x00000004ff157c19 */ /* 0x000fc60008011604 */
[----:B------:R-:W-:Y:S02]  /*5d60*/  IMAD.MOV.U32 R4, RZ, RZ, R14 ;  /* 0x000000ffff047224 */ /* 0x000fe400078e000e */
[----:B------:R-:W-:Y:S01]  /*5d70*/  IMAD.MOV.U32 R5, RZ, RZ, R21 ;  /* 0x000000ffff057224 */ /* 0x000fe200078e0015 */
[----:B0-----:R-:W-:Y:S06]  /*5d80*/  @!P1 BRA `(.L_x_116) ;  /* 0x0000000000289947 */ /* 0x001fec0003800000 */
        /* <DEDUP_REMOVED lines=10> */
.L_x_116:
[----:B------:R-:W-:Y:S01]  /*5e30*/  ISETP.NE.AND P1, PT, R2, 0x1, PT ;  /* 0x000000010200780c */ /* 0x000fe20003f25270 */
[----:B------:R-:W-:Y:S01]  /*5e40*/  ULDC UR4, c[0x0][0x648] ;  /* 0x0001920000047ab9 */ /* 0x000fe20000000800 */
[----:B------:R-:W-:Y:S01]  /*5e50*/  LOP3.LUT R15, R15, UR21, RZ, 0xc0, !PT ;  /* 0x000000150f0f7c12 */ /* 0x000fe2000f8ec0ff */
[----:B-1----:R-:W-:Y:S01]  /*5e60*/  IMAD.MOV R20, RZ, RZ, -R20 ;  /* 0x000000ffff147224 */ /* 0x002fe200078e0a14 */
[----:B------:R-:W-:Y:S01]  /*5e70*/  SHF.R.U64 R4, R4, UR4, R5 ;  /* 0x0000000404047c19 */ /* 0x000fe20008001205 */
[----:B------:R-:W-:Y:S01]  /*5e80*/  ULDC UR4, c[0x0][0x638] ;  /* 0x00018e0000047ab9 */ /* 0x000fe20000000800 */
[----:B------:R-:W-:Y:S01]  /*5e90*/  LOP3.LUT R13, R13, UR14, RZ, 0xc0, !PT ;  /* 0x0000000e0d0d7c12 */ /* 0x000fe2000f8ec0ff */
[----:B------:R-:W-:Y:S02]  /*5ea0*/  ULDC UR5, c[0x0][0x610] ;  /* 0x0001840000057ab9 */ /* 0x000fe40000000800 */
[----:B------:R-:W-:Y:S02]  /*5eb0*/  IMAD.MOV R5, RZ, RZ, -R4 ;  /* 0x000000ffff057224 */ /* 0x000fe400078e0a04 */
[----:B------:R-:W-:-:S02]  /*5ec0*/  IMAD R15, R4, UR13, R15 ;  /* 0x0000000d040f7c24 */ /* 0x000fc4000f8e020f */
[----:B--2---:R-:W-:Y:S02]  /*5ed0*/  @P1 IMAD R12, R18, R20, R11 ;  /* 0x00000014120c1224 */ /* 0x004fe400078e020b */
[----:B------:R-:W-:Y:S01]  /*5ee0*/  IMAD R14, R5, UR4, R14 ;  /* 0x00000004050e7c24 */ /* 0x000fe2000f8e020e */
[----:B------:R-:W-:Y:S01]  /*5ef0*/  ULDC UR4, c[0x0][0x600] ;  /* 0x0001800000047ab9 */ /* 0x000fe20000000800 */
[----:B------:R-:W-:Y:S02]  /*5f00*/  IMAD R12, R15, UR5, R12 ;  /* 0x000000050f0c7c24 */ /* 0x000fe4000f8e020c */
[----:B------:R-:W-:Y:S02]  /*5f10*/  IMAD R5, R14, UR4, R13 ;  /* 0x000000040e057c24 */ /* 0x000fe4000f8e020d */
[----:B------:R-:W-:-:S03]  /*5f20*/  IMAD.MOV.U32 R4, RZ, RZ, 0x1 ;  /* 0x00000001ff047424 */ /* 0x000fc600078e00ff */
[----:B------:R-:W-:Y:S02]  /*5f30*/  SEL R18, R5, R12, !P1 ;  /* 0x0000000c05127207 */ /* 0x000fe40004800000 */
[----:B------:R-:W-:-:S07]  /*5f40*/  SEL R22, R12, R5, !P1 ;  /* 0x000000050c167207 */ /* 0x000fce0004800000 */
.L_x_114:
[----:B------:R-:W-:Y:S05]  /*5f50*/  BSYNC B1 ;  /* 0x0000000000017941 */ /* 0x000fea0003800000 */
.L_x_113:
[----:B------:R-:W-:-:S13]  /*5f60*/  LOP3.LUT P1, RZ, R4, 0xff, RZ, 0xc0, !PT ;  /* 0x000000ff04ff7812 */ /* 0x000fda000782c0ff */
[----:B------:R-:W-:Y:S05]  /*5f70*/  @P1 BRA `(.L_x_117) ;  /* 0xfffffff000f01947 */ /* 0x000fea000383ffff */
[----:B------:R-:W-:Y:S05]  /*5f80*/  BSYNC B0 ;  /* 0x0000000000007941 */ /* 0x000fea0003800000 */
.L_x_105:
[----:B------:R-:W-:-:S03]  /*5f90*/  UMOV UR4, 0xffffffff ;  /* 0xffffffff00047882 */ /* 0x000fc60000000000 */
[----:B------:R-:W-:Y:S05]  /*5fa0*/  BRA.DIV UR4, `(.L_x_118) ;  /* 0x0000000604b47947 */ /* 0x000fea000b800000 */
[----:B------:R-:W-:-:S13]  /*5fb0*/  ELECT P6, URZ, PT ;  /* 0x00000000003f782f */ /* 0x000fda00038c0000 */
.L_x_137:
[----:B------:R-:W-:Y:S04]  /*5fc0*/  BSSY B0, `(.L_x_119) ;  /* 0x0000046000007945 */ /* 0x000fe80003800000 */
[----:B------:R-:W-:Y:S05]  /*5fd0*/  @!P6 BRA `(.L_x_120) ;  /* 0x000000040010e947 */ /* 0x000fea0003800000 */
[----:B------:R-:W-:-:S04]  /*5fe0*/  LOP3.LUT R23, R23, 0x2, RZ, 0xfc, !PT ;  /* 0x0000000217177812 */ /* 0x000fc800078efcff */
[----:B------:R-:W-:-:S13]  /*5ff0*/  ISETP.NE.AND P0, PT, R23, 0x3, PT ;  /* 0x000000031700780c */ /* 0x000fda0003f05270 */
[----:B------:R-:W-:Y:S05]  /*6000*/  @!P0 BRA `(.L_x_121) ;  /* 0x0000000000048947 */ /* 0x000fea0003800000 */
[----:B------:R-:W-:Y:S01]  /*6010*/  BPT.TRAP 0x1 ;  /* 0x000000040000795c */ /* 0x000fe20000300000 */
.L_x_121:
[----:B------:R-:W0:Y:S01]  /*6020*/  S2R R5, SR_CgaCtaId ;  /* 0x0000000000057919 */ /* 0x000e220000008800 */
[----:B------:R-:W-:Y:S02]  /*6030*/  MOV R0, 0x400 ;  /* 0x0000040000007802 */ /* 0x000fe40000000f00 */
[----:B------:R-:W-:Y:S02]  /*6040*/  SHF.L.U32 R2, R3, 0x1f, RZ ;  /* 0x0000001f03027819 */ /* 0x000fe400000006ff */
[----:B0-----:R-:W-:-:S05]  /*6050*/  LEA R5, R5, R0, 0x18 ;  /* 0x0000000005057211 */ /* 0x001fca00078ec0ff */
[----:B------:R-:W-:-:S04]  /*6060*/  VIADD R5, R5, 0x38 ;  /* 0x0000003805057836 */ /* 0x000fc80000000000 */
[C---:B------:R-:W-:Y:S02]  /*6070*/  IMAD R7, R8.reuse, 0x8, R5 ;  /* 0x0000000808077824 */ /* 0x040fe400078e0205 */
[----:B------:R-:W-:Y:S02]  /*6080*/  VIADD R8, R8, 0x1 ;  /* 0x0000000108087836 */ /* 0x000fe40000000000 */
[----:B------:R-:W0:Y:S03]  /*6090*/  SYNCS.PHASECHK.TRANS64.TRYWAIT P0, [R7+URZ], R2 ;  /* 0x00000002070075a7 */ /* 0x000e26000800017f */
[----:B------:R-:W-:-:S04]  /*60a0*/  ISETP.NE.AND P1, PT, R8, 0x7, PT ;  /* 0x000000070800780c */ /* 0x000fc80003f25270 */
[----:B------:R-:W-:Y:S02]  /*60b0*/  SEL R0, RZ, 0x1, P1 ;  /* 0x00000001ff007807 */ /* 0x000fe40000800000 */
[----:B------:R-:W-:Y:S02]  /*60c0*/  SEL R8, R8, RZ, P1 ;  /* 0x000000ff08087207 */ /* 0x000fe40000800000 */
[----:B------:R-:W-:-:S03]  /*60d0*/  LOP3.LUT R9, R3, R0, RZ, 0x3c, !PT ;  /* 0x0000000003097212 */ /* 0x000fc600078e3cff */
[----:B------:R-:W-:Y:S01]  /*60e0*/  IMAD R6, R8, 0x8, R5 ;  /* 0x0000000808067824 */ /* 0x000fe200078e0205 */
[----:B------:R-:W-:Y:S01]  /*60f0*/  SHF.L.U32 R3, R9, 0x1f, RZ ;  /* 0x0000001f09037819 */ /* 0x000fe200000006ff */
[----:B0-----:R-:W-:Y:S06]  /*6100*/  @!P0 BRA `(.L_x_122) ;  /* 0x00000004007c8947 */ /* 0x001fec0003800000 */
.L_x_138:
[----:B------:R-:W1:Y:S01]  /*6110*/  SYNCS.PHASECHK.TRANS64.TRYWAIT P0, [R6+URZ], R3 ;  /* 0x00000003060075a7 */ /* 0x000e62000800017f */
[----:B------:R-:W-:-:S05]  /*6120*/  VIADD R0, R8, 0x1 ;  /* 0x0000000108007836 */ /* 0x000fca0000000000 */
[----:B------:R-:W-:-:S04]  /*6130*/  ISETP.NE.AND P1, PT, R0, 0x7, PT ;  /* 0x000000070000780c */ /* 0x000fc80003f25270 */
[----:B0-----:R-:W-:Y:S02]  /*6140*/  SEL R2, RZ, 0x1, P1 ;  /* 0x00000001ff027807 */ /* 0x001fe40000800000 */
[----:B------:R-:W-:Y:S02]  /*6150*/  SEL R0, R0, RZ, P1 ;  /* 0x000000ff00007207 */ /* 0x000fe40000800000 */
[----:B------:R-:W-:-:S03]  /*6160*/  LOP3.LUT R9, R9, R2, RZ, 0x3c, !PT ;  /* 0x0000000209097212 */ /* 0x000fc600078e3cff */
[----:B------:R-:W-:Y:S01]  /*6170*/  IMAD R7, R0, 0x8, R5 ;  /* 0x0000000800077824 */ /* 0x000fe200078e0205 */
[----:B------:R-:W-:Y:S01]  /*6180*/  SHF.L.U32 R4, R9, 0x1f, RZ ;  /* 0x0000001f09047819 */ /* 0x000fe200000006ff */
[----:B-1----:R-:W-:Y:S06]  /*6190*/  @!P0 BRA `(.L_x_123) ;  /* 0x00000004006c8947 */ /* 0x002fec0003800000 */
.L_x_139:
[----:B------:R-:W1:Y:S01]  /*61a0*/  SYNCS.PHASECHK.TRANS64.TRYWAIT P0, [R7+URZ], R4 ;  /* 0x00000004070075a7 */ /* 0x000e62000800017f */
[----:B------:R-:W-:-:S05]  /*61b0*/  VIADD R0, R0, 0x1 ;  /* 0x0000000100007836 */ /* 0x000fca0000000000 */
[----:B------:R-:W-:-:S04]  /*61c0*/  ISETP.NE.AND P1, PT, R0, 0x7, PT ;  /* 0x000000070000780c */ /* 0x000fc80003f25270 */
[----:B------:R-:W-:Y:S02]  /*61d0*/  SEL R2, RZ, 0x1, P1 ;  /* 0x00000001ff027807 */ /* 0x000fe40000800000 */
[----:B------:R-:W-:Y:S02]  /*61e0*/  SEL R0, R0, RZ, P1 ;  /* 0x000000ff00007207 */ /* 0x000fe40000800000 */
[----:B------:R-:W-:-:S03]  /*61f0*/  LOP3.LUT R9, R9, R2, RZ, 0x3c, !PT ;  /* 0x0000000209097212 */ /* 0x000fc600078e3cff */
[----:B0-----:R-:W-:Y:S01]  /*6200*/  IMAD R6, R0, 0x8, R5 ;  /* 0x0000000800067824 */ /* 0x001fe200078e0205 */
[----:B------:R-:W-:Y:S01]  /*6210*/  SHF.L.U32 R3, R9, 0x1f, RZ ;  /* 0x0000001f09037819 */ /* 0x000fe200000006ff */
[----:B-1----:R-:W-:Y:S06]  /*6220*/  @!P0 BRA `(.L_x_124) ;  /* 0x00000004005c8947 */ /* 0x002fec0003800000 */
.L_x_140:
        /* <DEDUP_REMOVED lines=9> */
.L_x_141:
        /* <DEDUP_REMOVED lines=9> */
.L_x_142:
[----:B------:R-:W1:Y:S01]  /*6350*/  SYNCS.PHASECHK.TRANS64.TRYWAIT P0, [R6+URZ], R3 ;  /* 0x00000003060075a7 */ /* 0x000e62000800017f */
[----:B------:R-:W-:-:S05]  /*6360*/  VIADD R0, R0, 0x1 ;  /* 0x0000000100007836 */ /* 0x000fca0000000000 */
[----:B------:R-:W-:-:S04]  /*6370*/  ISETP.NE.AND P1, PT, R0, 0x7, PT ;  /* 0x000000070000780c */ /* 0x000fc80003f25270 */
[----:B------:R-:W-:Y:S02]  /*6380*/  SEL R2, RZ, 0x1, P1 ;  /* 0x00000001ff027807 */ /* 0x000fe40000800000 */
[----:B------:R-:W-:Y:S02]  /*6390*/  SEL R0, R0, RZ, P1 ;  /* 0x000000ff00007207 */ /* 0x000fe40000800000 */
[----:B------:R-:W-:Y:S01]  /*63a0*/  LOP3.LUT R2, R9, R2, RZ, 0x3c, !PT ;  /* 0x0000000209027212 */ /* 0x000fe200078e3cff */
[----:B-1----:R-:W-:Y:S06]  /*63b0*/  @!P0 BRA `(.L_x_127) ;  /* 0x0000000400348947 */ /* 0x002fec0003800000 */
.L_x_143:
[----:B------:R-:W-:Y:S01]  /*63c0*/  IMAD R5, R0, 0x8, R5 ;  /* 0x0000000800057824 */ /* 0x000fe200078e0205 */
[----:B------:R-:W-:-:S07]  /*63d0*/  SHF.L.U32 R0, R2, 0x1f, RZ ;  /* 0x0000001f02007819 */ /* 0x000fce00000006ff */
.L_x_128:
[----:B--2---:R2:W3:Y:S02]  /*63e0*/  SYNCS.PHASECHK.TRANS64.TRYWAIT P0, [R5+URZ], R0 ;  /* 0x00000000050075a7 */ /* 0x0044e4000800017f */
[----:B---3--:R-:W-:Y:S05]  /*63f0*/  @!P0 NANOSLEEP.SYNCS 0x989680 ;  /* 0x009896800000895d */ /* 0x008fea0003900000 */
[----:B------:R-:W3:Y:S02]  /*6400*/  @!P0 SYNCS.PHASECHK.TRANS64 P0, [R5+URZ], R0 ;  /* 0x00000000050085a7 */ /* 0x000ee4000800007f */
[----:B---3--:R-:W-:Y:S05]  /*6410*/  @!P0 BRA `(.L_x_128) ;  /* 0xfffffffc00f08947 */ /* 0x008fea000383ffff */
.L_x_120:
[----:B------:R-:W-:Y:S05]  /*6420*/  BSYNC B0 ;  /* 0x0000000000007941 */ /* 0x000fea0003800000 */
.L_x_119:
[----:B------:R-:W-:Y:S05]  /*6430*/  EXIT ;  /* 0x000000000000794d */ /* 0x000fea0003800000 */
.L_x_19:
[----:B0-----:R-:W-:-:S04]  /*6440*/  IMAD.U32 R3, RZ, RZ, UR43 ;  /* 0x0000002bff037e24 */ /* 0x001fc8000f8e00ff */
[----:B------:R0:W1:Y:S03]  /*6450*/  SYNCS.PHASECHK.TRANS64.TRYWAIT P0, [R3+URZ+-0x8], R0 ;  /* 0xfffff800030075a7 */ /* 0x000066000800017f */
[----:B-1----:R-:W-:Y:S05]  /*6460*/  @!P0 NANOSLEEP.SYNCS 0x989680 ;  /* 0x009896800000895d */ /* 0x002fea0003900000 */
[----:B------:R-:W1:Y:S02]  /*6470*/  @!P0 SYNCS.PHASECHK.TRANS64 P0, [R3+URZ+-0x8], R0 ;  /* 0xfffff800030085a7 */ /* 0x000e64000800007f */
[----:B-1----:R-:W-:Y:S05]  /*6480*/  @!P0 BRA `(.L_x_19) ;  /* 0xfffffffc00ec8947 */ /* 0x002fea000383ffff */
[----:B------:R-:W-:Y:S05]  /*6490*/  BRA `(.L_x_129) ;  /* 0xffffffb4000c7947 */ /* 0x000fea000383ffff */
.L_x_24:
[----:B-1----:R1:W2:Y:S02]  /*64a0*/  SYNCS.PHASECHK.TRANS64.TRYWAIT P1, [R3+URZ], R0 ;  /* 0x00000000030075a7 */ /* 0x0022a4000802017f */
[----:B--2---:R-:W-:Y:S05]  /*64b0*/  @!P1 NANOSLEEP.SYNCS 0x989680 ;  /* 0x009896800000995d */ /* 0x004fea0003900000 */
[----:B------:R-:W2:Y:S02]  /*64c0*/  @!P1 SYNCS.PHASECHK.TRANS64 P1, [R3+URZ], R0 ;  /* 0x00000000030095a7 */ /* 0x000ea4000802007f */
[----:B--2---:R-:W-:Y:S05]  /*64d0*/  @!P1 BRA `(.L_x_24) ;  /* 0xfffffffc00f09947 */ /* 0x004fea000383ffff */
[----:B------:R-:W-:Y:S05]  /*64e0*/  BRA `(.L_x_23) ;  /* 0xffffffb400787947 */ /* 0x000fea000383ffff */
.L_x_29:
[----:B-1----:R-:W-:-:S04]  /*64f0*/  IMAD.U32 R5, RZ, RZ, UR4 ;  /* 0x00000004ff057e24 */ /* 0x002fc8000f8e00ff */
[----:B------:R1:W2:Y:S03]  /*6500*/  SYNCS.PHASECHK.TRANS64.TRYWAIT P1, [R5+URZ], R4 ;  /* 0x00000004050075a7 */ /* 0x0002a6000802017f */
[----:B--2---:R-:W-:Y:S05]  /*6510*/  @!P1 NANOSLEEP.SYNCS 0x989680 ;  /* 0x009896800000995d */ /* 0x004fea0003900000 */
[----:B------:R-:W2:Y:S02]  /*6520*/  @!P1 SYNCS.PHASECHK.TRANS64 P1, [R5+URZ], R4 ;  /* 0x00000004050095a7 */ /* 0x000ea4000802007f */
[----:B--2---:R-:W-:Y:S05]  /*6530*/  @!P1 BRA `(.L_x_29) ;  /* 0xfffffffc00ec9947 */ /* 0x004fea000383ffff */
[----:B------:R-:W-:Y:S05]  /*6540*/  BRA `(.L_x_28) ;  /* 0xffffffb800a07947 */ /* 0x000fea000383ffff */
.L_x_37:
[----:B0-----:R-:W-:-:S04]  /*6550*/  IMAD.U32 R3, RZ, RZ, UR43 ;  /* 0x0000002bff037e24 */ /* 0x001fc8000f8e00ff */
[----:B------:R0:W1:Y:S03]  /*6560*/  SYNCS.PHASECHK.TRANS64.TRYWAIT P0, [R3+URZ+0x8], R0 ;  /* 0x00000800030075a7 */ /* 0x000066000800017f */
[----:B-1----:R-:W-:Y:S05]  /*6570*/  @!P0 NANOSLEEP.SYNCS 0x989680 ;  /* 0x009896800000895d */ /* 0x002fea0003900000 */
[----:B------:R-:W1:Y:S02]  /*6580*/  @!P0 SYNCS.PHASECHK.TRANS64 P0, [R3+URZ+0x8], R0 ;  /* 0x00000800030085a7 */ /* 0x000e64000800007f */
[----:B-1----:R-:W-:Y:S05]  /*6590*/  @!P0 BRA `(.L_x_37) ;  /* 0xfffffffc00ec8947 */ /* 0x002fea000383ffff */
[----:B------:R-:W-:Y:S05]  /*65a0*/  BRA `(.L_x_130) ;  /* 0xffffffc000647947 */ /* 0x000fea000383ffff */
.L_x_106:
[----:B------:R-:W-:Y:S01]  /*65b0*/  BSSY B1, `(.L_x_131) ;  /* 0x0000006000017945 */ /* 0x000fe20003800000 */
[----:B------:R-:W-:-:S07]  /*65c0*/  IMAD.MOV.U32 R15, RZ, RZ, -0x1 ;  /* 0xffffffffff0f7424 */ /* 0x000fce00078e00ff */
[----:B-----5:R-:W-:Y:S05]  /*65d0*/  WARPSYNC.COLLECTIVE R15, `(.L_x_132) ;  /* 0x000000000f0c7348 */ /* 0x020fea0003c00000 */
[----:B------:R-:W-:Y:S02]  /*65e0*/  ELECT P6, UR62, PT ;  /* 0x00000000003e782f */ /* 0x000fe400038c0000 */
[----:B------:R-:W-:Y:S01]  /*65f0*/  MOV R14, UR62 ;  /* 0x0000003e000e7c02 */ /* 0x000fe20008000f00 */
[----:B-----5:R-:W-:Y:S10]  /*6600*/  ENDCOLLECTIVE ;  /* 0x000000000000791b */ /* 0x020ff40003800000 */
.L_x_132:
[----:B------:R-:W-:Y:S05]  /*6610*/  BSYNC B1 ;  /* 0x0000000000017941 */ /* 0x000fea0003800000 */
.L_x_131:
[----:B------:R-:W-:Y:S05]  /*6620*/  BRA `(.L_x_133) ;  /* 0xffffffec00507947 */ /* 0x000fea000383ffff */
.L_x_109:
[----:B-1----:R1:W2:Y:S02]  /*6630*/  SYNCS.PHASECHK.TRANS64.TRYWAIT P1, [R11+URZ+0x38], R6 ;  /* 0x000038060b0075a7 */ /* 0x0022a4000802017f */
[----:B--2---:R-:W-:Y:S05]  /*6640*/  @!P1 NANOSLEEP.SYNCS 0x989680 ;  /* 0x009896800000995d */ /* 0x004fea0003900000 */
[----:B------:R-:W2:Y:S02]  /*6650*/  @!P1 SYNCS.PHASECHK.TRANS64 P1, [R11+URZ+0x38], R6 ;  /* 0x000038060b0095a7 */ /* 0x000ea4000802007f */
[----:B--2---:R-:W-:Y:S05]  /*6660*/  @!P1 BRA `(.L_x_109) ;  /* 0xfffffffc00f09947 */ /* 0x004fea000383ffff */
[----:B------:R-:W-:Y:S05]  /*6670*/  BRA `(.L_x_134) ;  /* 0xffffffec00887947 */ /* 0x000fea000383ffff */
.L_x_118:
[----:B------:R-:W-:Y:S01]  /*6680*/  BSSY B0, `(.L_x_135) ;  /* 0x0000006000007945 */ /* 0x000fe20003800000 */
[----:B------:R-:W-:-:S07]  /*6690*/  IMAD.MOV.U32 R15, RZ, RZ, -0x1 ;  /* 0xffffffffff0f7424 */ /* 0x000fce00078e00ff */
[----:B-----5:R-:W-:Y:S05]  /*66a0*/  WARPSYNC.COLLECTIVE R15, `(.L_x_136) ;  /* 0x000000000f0c7348 */ /* 0x020fea0003c00000 */
[----:B------:R-:W-:Y:S02]  /*66b0*/  ELECT P6, UR62, PT ;  /* 0x00000000003e782f */ /* 0x000fe400038c0000 */
[----:B------:R-:W-:Y:S01]  /*66c0*/  MOV R14, UR62 ;  /* 0x0000003e000e7c02 */ /* 0x000fe20008000f00 */
[----:B-----5:R-:W-:Y:S10]  /*66d0*/  ENDCOLLECTIVE ;  /* 0x000000000000791b */ /* 0x020ff40003800000 */
.L_x_136:
[----:B------:R-:W-:Y:S05]  /*66e0*/  BSYNC B0 ;  /* 0x0000000000007941 */ /* 0x000fea0003800000 */
.L_x_135:
[----:B------:R-:W-:Y:S05]  /*66f0*/  BRA `(.L_x_137) ;  /* 0xfffffff800307947 */ /* 0x000fea000383ffff */
.L_x_122:
[----:B0-----:R0:W1:Y:S02]  /*6700*/  SYNCS.PHASECHK.TRANS64.TRYWAIT P0, [R7+URZ], R2 ;  /* 0x00000002070075a7 */ /* 0x001064000800017f */
[----:B-1----:R-:W-:Y:S05]  /*6710*/  @!P0 NANOSLEEP.SYNCS 0x989680 ;  /* 0x009896800000895d */ /* 0x002fea0003900000 */
[----:B------:R-:W1:Y:S02]  /*6720*/  @!P0 SYNCS.PHASECHK.TRANS64 P0, [R7+URZ], R2 ;  /* 0x00000002070085a7 */ /* 0x000e64000800007f */
[----:B-1----:R-:W-:Y:S05]  /*6730*/  @!P0 BRA `(.L_x_122) ;  /* 0xfffffffc00f08947 */ /* 0x002fea000383ffff */
[----:B------:R-:W-:Y:S05]  /*6740*/  BRA `(.L_x_138) ;  /* 0xfffffff800707947 */ /* 0x000fea000383ffff */
.L_x_123:
[----:B0-----:R0:W1:Y:S02]  /*6750*/  SYNCS.PHASECHK.TRANS64.TRYWAIT P0, [R6+URZ], R3 ;  /* 0x00000003060075a7 */ /* 0x001064000800017f */
[----:B-1----:R-:W-:Y:S05]  /*6760*/  @!P0 NANOSLEEP.SYNCS 0x989680 ;  /* 0x009896800000895d */ /* 0x002fea0003900000 */
[----:B------:R-:W1:Y:S02]  /*6770*/  @!P0 SYNCS.PHASECHK.TRANS64 P0, [R6+URZ], R3 ;  /* 0x00000003060085a7 */ /* 0x000e64000800007f */
[----:B-1----:R-:W-:Y:S05]  /*6780*/  @!P0 BRA `(.L_x_123) ;  /* 0xfffffffc00f08947 */ /* 0x002fea000383ffff */
[----:B------:R-:W-:Y:S05]  /*6790*/  BRA `(.L_x_139) ;  /* 0xfffffff800807947 */ /* 0x000fea000383ffff */
.L_x_124:
[----:B0-----:R0:W1:Y:S02]  /*67a0*/  SYNCS.PHASECHK.TRANS64.TRYWAIT P0, [R7+URZ], R4 ;  /* 0x00000004070075a7 */ /* 0x001064000800017f */
[----:B-1----:R-:W-:Y:S05]  /*67b0*/  @!P0 NANOSLEEP.SYNCS 0x989680 ;  /* 0x009896800000895d */ /* 0x002fea0003900000 */
[----:B------:R-:W1:Y:S02]  /*67c0*/  @!P0 SYNCS.PHASECHK.TRANS64 P0, [R7+URZ], R4 ;  /* 0x00000004070085a7 */ /* 0x000e64000800007f */
[----:B-1----:R-:W-:Y:S05]  /*67d0*/  @!P0 BRA `(.L_x_124) ;  /* 0xfffffffc00f08947 */ /* 0x002fea000383ffff */
[----:B------:R-:W-:Y:S05]  /*67e0*/  BRA `(.L_x_140) ;  /* 0xfffffff800907947 */ /* 0x000fea000383ffff */
.L_x_125:
[----:B0-----:R0:W1:Y:S02]  /*67f0*/  SYNCS.PHASECHK.TRANS64.TRYWAIT P0, [R6+URZ], R3 ;  /* 0x00000003060075a7 */ /* 0x001064000800017f */
[----:B-1----:R-:W-:Y:S05]  /*6800*/  @!P0 NANOSLEEP.SYNCS 0x989680 ;  /* 0x009896800000895d */ /* 0x002fea0003900000 */
[----:B------:R-:W1:Y:S02]  /*6810*/  @!P0 SYNCS.PHASECHK.TRANS64 P0, [R6+URZ], R3 ;  /* 0x00000003060085a7 */ /* 0x000e64000800007f */
[----:B-1----:R-:W-:Y:S05]  /*6820*/  @!P0 BRA `(.L_x_125) ;  /* 0xfffffffc00f08947 */ /* 0x002fea000383ffff */
[----:B------:R-:W-:Y:S05]  /*6830*/  BRA `(.L_x_141) ;  /* 0xfffffff800a07947 */ /* 0x000fea000383ffff */
.L_x_126:
[----:B0-----:R0:W1:Y:S02]  /*6840*/  SYNCS.PHASECHK.TRANS64.TRYWAIT P0, [R7+URZ], R4 ;  /* 0x00000004070075a7 */ /* 0x001064000800017f */
[----:B-1----:R-:W-:Y:S05]  /*6850*/  @!P0 NANOSLEEP.SYNCS 0x989680 ;  /* 0x009896800000895d */ /* 0x002fea0003900000 */
[----:B------:R-:W1:Y:S02]  /*6860*/  @!P0 SYNCS.PHASECHK.TRANS64 P0, [R7+URZ], R4 ;  /* 0x00000004070085a7 */ /* 0x000e64000800007f */
[----:B-1----:R-:W-:Y:S05]  /*6870*/  @!P0 BRA `(.L_x_126) ;  /* 0xfffffffc00f08947 */ /* 0x002fea000383ffff */
[----:B------:R-:W-:Y:S05]  /*6880*/  BRA `(.L_x_142) ;  /* 0xfffffff800b07947 */ /* 0x000fea000383ffff */
.L_x_127:
[----:B-1----:R1:W2:Y:S02]  /*6890*/  SYNCS.PHASECHK.TRANS64.TRYWAIT P0, [R6+URZ], R3 ;  /* 0x00000003060075a7 */ /* 0x0022a4000800017f */
[----:B--2---:R-:W-:Y:S05]  /*68a0*/  @!P0 NANOSLEEP.SYNCS 0x989680 ;  /* 0x009896800000895d */ /* 0x004fea0003900000 */
[----:B------:R-:W2:Y:S02]  /*68b0*/  @!P0 SYNCS.PHASECHK.TRANS64 P0, [R6+URZ], R3 ;  /* 0x00000003060085a7 */ /* 0x000ea4000800007f */
[----:B--2---:R-:W-:Y:S05]  /*68c0*/  @!P0 BRA `(.L_x_127) ;  /* 0xfffffffc00f08947 */ /* 0x004fea000383ffff */
[----:B------:R-:W-:Y:S05]  /*68d0*/  BRA `(.L_x_143) ;  /* 0xfffffff800b87947 */ /* 0x000fea000383ffff */
.L_x_144:
[----:B------:R-:W-:-:S00]  /*68e0*/  BRA `(.L_x_144) ;  /* 0xfffffffc00fc7947 */ /* 0x000fc0000383ffff */
[----:B------:R-:W-:-:S00]  /*68f0*/  NOP ;  /* 0x0000000000007918 */ /* 0x000fc00000000000 */
        /* <DEDUP_REMOVED lines=8> */
.L_x_145:


//--------------------- .nv.global.init           --------------------------
	.section	.nv.global.init,"aw",@progbits
.nv.global.init:
	.type		$str$22,@object
	.size		$str$22,($str$23 - $str$22)
$str$22:
        /*0000*/ 	.byte	0x6b, 0x5f, 0x74, 0x69, 0x6c, 0x65, 0x5f, 0x63, 0x6f, 0x75, 0x6e, 0x74, 0x20, 0x3e, 0x3d, 0x20
        /*0010*/ 	.byte	0x31, 0x00
	.type		$str$23,@object
	.size		$str$23,(__unnamed_1 - $str$23)
$str$23:
        /*0012*/ 	.byte	0x2f, 0x74, 0x6d, 0x70, 0x2f, 0x63, 0x75, 0x74, 0x6c, 0x61, 0x73, 0x73, 0x5f, 0x73, 0x77, 0x65
        /*0022*/ 	.byte	0x65, 0x70, 0x5f, 0x73, 0x72, 0x63, 0x2f, 0x69, 0x6e, 0x63, 0x6c, 0x75, 0x64, 0x65, 0x2f, 0x63
        /*0032*/ 	.byte	0x75, 0x74, 0x6c, 0x61, 0x73, 0x73, 0x2f, 0x67, 0x65, 0x6d, 0x6d, 0x2f, 0x63, 0x6f, 0x6c, 0x6c
        /*0042*/ 	.byte	0x65, 0x63, 0x74, 0x69, 0x76, 0x65, 0x2f, 0x73, 0x6d, 0x39, 0x30, 0x5f, 0x6d, 0x6d, 0x61, 0x5f
        /*0052*/ 	.byte	0x74, 0x6d, 0x61, 0x5f, 0x67, 0x6d, 0x6d, 0x61, 0x5f, 0x73, 0x73, 0x5f, 0x77, 0x61, 0x72, 0x70
        /*0062*/ 	.byte	0x73, 0x70, 0x65, 0x63, 0x69, 0x61, 0x6c, 0x69, 0x7a, 0x65, 0x64, 0x2e, 0x68, 0x70, 0x70, 0x00
	.type		__unnamed_1,@object
	.size		__unnamed_1,(.L_0 - __unnamed_1)
__unnamed_1:
        /*0072*/ 	.byte	0x76, 0x6f, 0x69, 0x64, 0x20, 0x63, 0x75, 0x74, 0x6c, 0x61, 0x73, 0x73, 0x3a, 0x3a, 0x67, 0x65
        /* <DEDUP_REMOVED lines=181> */
        /*0bd2*/ 	.byte	0x79, 0x5d, 0x00
.L_0:


//--------------------- .nv.shared._ZN7cutlass13device_kernelINS_4gemm6kernel13GemmUniversalIN4cute5tupleIJiiiiEEENS1_10collective13CollectiveMmaINS1_34MainloopSm90TmaGmmaWarpSpecializedILi7ENS5_IJNS4_1CILi4EEESB_NSA_ILi1EEEEEENS1_32KernelTmaWarpSpecializedPingpongEEENS5_IJNSA_ILi64EEESG_NSA_ILi128EEEEEENS_10bfloat16_tENS5_IJlSC_lEEESJ_SK_NS4_8TiledMMAINS4_8MMA_AtomIJNS4_4SM904GMMA27MMA_64x64x16_F32BF16BF16_SSILNSO_5MajorE0ELSQ_0ELNSO_7ScaleInE1ELSR_1EEEEEENS4_6LayoutINS5_IJSC_SC_SC_EEENS5_IJNSA_ILi0EEESW_SW_EEEEENS5_IJNS4_10UnderscoreESZ_SZ_EEEEENS4_23SM90_TMA_LOAD_MULTICASTENS4_14ComposedLayoutINS4_7SwizzleILi3ELi4ELi3EEENS4_18smem_ptr_flag_bitsILi16EEENSU_INS5_IJNSA_ILi8EEESG_EEENS5_IJSG_SC_EEEEEEEvNS4_8identityES12_S1C_vS1D_EENS_8epilogue10collective6detail29Sm90TmaWarpSpecializedAdapterINS1G_15DefaultEpilogueISJ_SK_SK_NS1F_6thread17LinearCombinationISJ_Li1EffLNS1K_9ScaleType4KindE0ELNS_15FloatRoundStyleE2ESJ_EENS1_15EpilogueDefaultEEEEEvvEEEEvNT_6ParamsE --------------------------
	.section	.nv.shared._ZN7cutlass13device_kernelINS_4gemm6kernel13GemmUniversalIN4cute5tupleIJiiiiEEENS1_10collective13CollectiveMmaINS1_34MainloopSm90TmaGmmaWarpSpecializedILi7ENS5_IJNS4_1CILi4EEESB_NSA_ILi1EEEEEENS1_32KernelTmaWarpSpecializedPingpongEEENS5_IJNSA_ILi64EEESG_NSA_ILi128EEEEEENS_10bfloat16_tENS5_IJlSC_lEEESJ_SK_NS4_8TiledMMAINS4_8MMA_AtomIJNS4_4SM904GMMA27MMA_64x64x16_F32BF16BF16_SSILNSO_5MajorE0ELSQ_0ELNSO_7ScaleInE1ELSR_1EEEEEENS4_6LayoutINS5_IJSC_SC_SC_EEENS5_IJNSA_ILi0EEESW_SW_EEEEENS5_IJNS4_10UnderscoreESZ_SZ_EEEEENS4_23SM90_TMA_LOAD_MULTICASTENS4_14ComposedLayoutINS4_7SwizzleILi3ELi4ELi3EEENS4_18smem_ptr_flag_bitsILi16EEENSU_INS5_IJNSA_ILi8EEESG_EEENS5_IJSG_SC_EEEEEEEvNS4_8identityES12_S1C_vS1D_EENS_8epilogue10collective6detail29Sm90TmaWarpSpecializedAdapterINS1G_15DefaultEpilogueISJ_SK_SK_NS1F_6thread17LinearCombinationISJ_Li1EffLNS1K_9ScaleType4KindE0ELNS_15FloatRoundStyleE2ESJ_EENS1_15EpilogueDefaultEEEEEvvEEEEvNT_6ParamsE,"aw",@nobits
	.sectionflags	@""
	.align	16
	.zero		1024


//--------------------- .nv.shared.reserved.0     --------------------------
	.section	.nv.shared.reserved.0,"aw",@nobits
	.weak		__nv_reservedSMEM_offset_0_alias
	.size		__nv_reservedSMEM_offset_0_alias, 0, 0
	.other		__nv_reservedSMEM_offset_0_alias,@"STO_CUDA_RESERVED_SHARED STV_DEFAULT"
__nv_reservedSMEM_offset_0_alias:
	.zero		0


//--------------------- .nv.global                --------------------------
	.section	.nv.global,"aw",@nobits
.nv.global:
	.type		_ZN40_INTERNAL_27ce54e8_4_k_cu_72f12824_187214cute1_E,@object
	.size		_ZN40_INTERNAL_27ce54e8_4_k_cu_72f12824_187214cute1_E,(_ZN40_INTERNAL_27ce54e8_4_k_cu_72f12824_187214cuda3std3__45__cpo6cbeginE - _ZN40_INTERNAL_27ce54e8_4_k_cu_72f12824_187214cute1_E)
_ZN40_INTERNAL_27ce54e8_4_k_cu_72f12824_187214cute1_E:
	.zero		1
	.type		_ZN40_INTERNAL_27ce54e8_4_k_cu_72f12824_187214cuda3std3__45__cpo6cbeginE,@object
	.size		_ZN40_INTERNAL_27ce54e8_4_k_cu_72f12824_187214cuda3std3__45__cpo6cbeginE,(_ZN40_INTERNAL_27ce54e8_4_k_cu_72f12824_187214cuda3std3__48in_placeE - _ZN40_INTERNAL_27ce54e8_4_k_cu_72f12824_187214cuda3std3__45__cpo6cbeginE)
_ZN40_INTERNAL_27ce54e8_4_k_cu_72f12824_187214cuda3std3__45__cpo6cbeginE:
	.zero		1
	.type		_ZN40_INTERNAL_27ce54e8_4_k_cu_72f12824_187214cuda3std3__48in_placeE,@object
	.size		_ZN40_INTERNAL_27ce54e8_4_k_cu_72f12824_187214cuda3std3__48in_placeE,(_ZN40_INTERNAL_27ce54e8_4_k_cu_72f12824_187214cuda3std6ranges3__45__cpo9iter_moveE - _ZN40_INTERNAL_27ce54e8_4_k_cu_72f12824_187214cuda3std3__48in_placeE)
_ZN40_INTERNAL_27ce54e8_4_k_cu_72f12824_187214cuda3std3__48in_placeE:
	.zero		1
	.type		_ZN40_INTERNAL_27ce54e8_4_k_cu_72f12824_187214cuda3std6ranges3__45__cpo9iter_moveE,@object
	.size		_ZN40_INTERNAL_27ce54e8_4_k_cu_72f12824_187214cuda3std6ranges3__45__cpo9iter_moveE,(_ZN40_INTERNAL_27ce54e8_4_k_cu_72f12824_187214cuda3std3__45__cpo5beginE - _ZN40_INTERNAL_27ce54e8_4_k_cu_72f12824_187214cuda3std6ranges3__45__cpo9iter_moveE)
_ZN40_INTERNAL_27ce54e8_4_k_cu_72f12824_187214cuda3std6ranges3__45__cpo9iter_moveE:
	.zero		1
	.type		_ZN40_INTERNAL_27ce54e8_4_k_cu_72f12824_187214cuda3std3__45__cpo5beginE,@object
	.size		_ZN40_INTERNAL_27ce54e8_4_k_cu_72f12824_187214cuda3std3__45__cpo5beginE,(_ZN40_INTERNAL_27ce54e8_4_k_cu_72f12824_187214cuda3std3__442_GLOBAL__N__27ce54e8_4_k_cu_72f12824_187216ignoreE - _ZN40_INTERNAL_27ce54e8_4_k_cu_72f12824_187214cuda3std3__45__cpo5beginE)
_ZN40_INTERNAL_27ce54e8_4_k_cu_72f12824_187214cuda3std3__45__cpo5beginE:
	.zero		1
	.type		_ZN40_INTERNAL_27ce54e8_4_k_cu_72f12824_187214cuda3std3__442_GLOBAL__N__27ce54e8_4_k_cu_72f12824_187216ignoreE,@object
	.size		_ZN40_INTERNAL_27ce54e8_4_k_cu_72f12824_187214cuda3std3__442_GLOBAL__N__27ce54e8_4_k_cu_72f12824_187216ignoreE,(_ZN40_INTERNAL_27ce54e8_4_k_cu_72f12824_187214cute7productE - _ZN40_INTERNAL_27ce54e8_4_k_cu_72f12824_187214cuda3std3__442_GLOBAL__N__27ce54e8_4_k_cu_72f12824_187216ignoreE)
_ZN40_INTERNAL_27ce54e8_4_k_cu_72f12824_187214cuda3std3__442_GLOBAL__N__27ce54e8_4_k_cu_72f12824_187216ignoreE:
	.zero		1
	.type		_ZN40_INTERNAL_27ce54e8_4_k_cu_72f12824_187214cute7productE,@object
	.size		_ZN40_INTERNAL_27ce54e8_4_k_cu_72f12824_187214cute7productE,(_ZN40_INTERNAL_27ce54e8_4_k_cu_72f12824_187214cuda3std3__45__cpo3endE - _ZN40_INTERNAL_27ce54e8_4_k_cu_72f12824_187214cute7productE)
_ZN40_INTERNAL_27ce54e8_4_k_cu_72f12824_187214cute7productE:
	.zero		1
	.type		_ZN40_INTERNAL_27ce54e8_4_k_cu_72f12824_187214cuda3std3__45__cpo3endE,@object
	.size		_ZN40_INTERNAL_27ce54e8_4_k_cu_72f12824_187214cuda3std3__45__cpo3endE,(_ZN40_INTERNAL_27ce54e8_4_k_cu_72f12824_187214cuda3std3__419piecewise_constructE - _ZN40_INTERNAL_27ce54e8_4_k_cu_72f12824_187214cuda3std3__45__cpo3endE)
_ZN40_INTERNAL_27ce54e8_4_k_cu_72f12824_187214cuda3std3__45__cpo3endE:
	.zero		1
	.type		_ZN40_INTERNAL_27ce54e8_4_k_cu_72f12824_187214cuda3std3__419piecewise_constructE,@object
	.size		_ZN40_INTERNAL_27ce54e8_4_k_cu_72f12824_187214cuda3std3__419piecewise_constructE,(_ZN40_INTERNAL_27ce54e8_4_k_cu_72f12824_187214cuda3std3__45__cpo4cendE - _ZN40_INTERNAL_27ce54e8_4_k_cu_72f12824_187214cuda3std3__419piecewise_constructE)
_ZN40_INTERNAL_27ce54e8_4_k_cu_72f12824_187214cuda3std3__419piecewise_constructE:
	.zero		1
	.type		_ZN40_INTERNAL_27ce54e8_4_k_cu_72f12824_187214cuda3std3__45__cpo4cendE,@object
	.size		_ZN40_INTERNAL_27ce54e8_4_k_cu_72f12824_187214cuda3std3__45__cpo4cendE,(_ZN40_INTERNAL_27ce54e8_4_k_cu_72f12824_187214cuda3std6ranges3__45__cpo4swapE - _ZN40_INTERNAL_27ce54e8_4_k_cu_72f12824_187214cuda3std3__45__cpo4cendE)
_ZN40_INTERNAL_27ce54e8_4_k_cu_72f12824_187214cuda3std3__45__cpo4cendE:
	.zero		1
	.type		_ZN40_INTERNAL_27ce54e8_4_k_cu_72f12824_187214cuda3std6ranges3__45__cpo4swapE,@object
	.size		_ZN40_INTERNAL_27ce54e8_4_k_cu_72f12824_187214cuda3std6ranges3__45__cpo4swapE,(.L_8 - _ZN40_INTERNAL_27ce54e8_4_k_cu_72f12824_187214cuda3std6ranges3__45__cpo4swapE)
_ZN40_INTERNAL_27ce54e8_4_k_cu_72f12824_187214cuda3std6ranges3__45__cpo4swapE:
	.zero		1
.L_8:


//--------------------- .nv.constant0._ZN7cutlass13device_kernelINS_4gemm6kernel13GemmUniversalIN4cute5tupleIJiiiiEEENS1_10collective13CollectiveMmaINS1_34MainloopSm90TmaGmmaWarpSpecializedILi7ENS5_IJNS4_1CILi4EEESB_NSA_ILi1EEEEEENS1_32KernelTmaWarpSpecializedPingpongEEENS5_IJNSA_ILi64EEESG_NSA_ILi128EEEEEENS_10bfloat16_tENS5_IJlSC_lEEESJ_SK_NS4_8TiledMMAINS4_8MMA_AtomIJNS4_4SM904GMMA27MMA_64x64x16_F32BF16BF16_SSILNSO_5MajorE0ELSQ_0ELNSO_7ScaleInE1ELSR_1EEEEEENS4_6LayoutINS5_IJSC_SC_SC_EEENS5_IJNSA_ILi0EEESW_SW_EEEEENS5_IJNS4_10UnderscoreESZ_SZ_EEEEENS4_23SM90_TMA_LOAD_MULTICASTENS4_14ComposedLayoutINS4_7SwizzleILi3ELi4ELi3EEENS4_18smem_ptr_flag_bitsILi16EEENSU_INS5_IJNSA_ILi8EEESG_EEENS5_IJSG_SC_EEEEEEEvNS4_8identityES12_S1C_vS1D_EENS_8epilogue10collective6detail29Sm90TmaWarpSpecializedAdapterINS1G_15DefaultEpilogueISJ_SK_SK_NS1F_6thread17LinearCombinationISJ_Li1EffLNS1K_9ScaleType4KindE0ELNS_15FloatRoundStyleE2ESJ_EENS1_15EpilogueDefaultEEEEEvvEEEEvNT_6ParamsE --------------------------
	.section	.nv.constant0._ZN7cutlass13device_kernelINS_4gemm6kernel13GemmUniversalIN4cute5tupleIJiiiiEEENS1_10collective13CollectiveMmaINS1_34MainloopSm90TmaGmmaWarpSpecializedILi7ENS5_IJNS4_1CILi4EEESB_NSA_ILi1EEEEEENS1_32KernelTmaWarpSpecializedPingpongEEENS5_IJNSA_ILi64EEESG_NSA_ILi128EEEEEENS_10bfloat16_tENS5_IJlSC_lEEESJ_SK_NS4_8TiledMMAINS4_8MMA_AtomIJNS4_4SM904GMMA27MMA_64x64x16_F32BF16BF16_SSILNSO_5MajorE0ELSQ_0ELNSO_7ScaleInE1ELSR_1EEEEEENS4_6LayoutINS5_IJSC_SC_SC_EEENS5_IJNSA_ILi0EEESW_SW_EEEEENS5_IJNS4_10UnderscoreESZ_SZ_EEEEENS4_23SM90_TMA_LOAD_MULTICASTENS4_14ComposedLayoutINS4_7SwizzleILi3ELi4ELi3EEENS4_18smem_ptr_flag_bitsILi16EEENSU_INS5_IJNSA_ILi8EEESG_EEENS5_IJSG_SC_EEEEEEEvNS4_8identityES12_S1C_vS1D_EENS_8epilogue10collective6detail29Sm90TmaWarpSpecializedAdapterINS1G_15DefaultEpilogueISJ_SK_SK_NS1F_6thread17LinearCombinationISJ_Li1EffLNS1K_9ScaleType4KindE0ELNS_15FloatRoundStyleE2ESJ_EENS1_15EpilogueDefaultEEEEEvvEEEEvNT_6ParamsE,"a",@progbits
	.sectionflags	@""
	.align	4
.nv.constant0._ZN7cutlass13device_kernelINS_4gemm6kernel13GemmUniversalIN4cute5tupleIJiiiiEEENS1_10collective13CollectiveMmaINS1_34MainloopSm90TmaGmmaWarpSpecializedILi7ENS5_IJNS4_1CILi4EEESB_NSA_ILi1EEEEEENS1_32KernelTmaWarpSpecializedPingpongEEENS5_IJNSA_ILi64EEESG_NSA_ILi128EEEEEENS_10bfloat16_tENS5_IJlSC_lEEESJ_SK_NS4_8TiledMMAINS4_8MMA_AtomIJNS4_4SM904GMMA27MMA_64x64x16_F32BF16BF16_SSILNSO_5MajorE0ELSQ_0ELNSO_7ScaleInE1ELSR_1EEEEEENS4_6LayoutINS5_IJSC_SC_SC_EEENS5_IJNSA_ILi0EEESW_SW_EEEEENS5_IJNS4_10UnderscoreESZ_SZ_EEEEENS4_23SM90_TMA_LOAD_MULTICASTENS4_14ComposedLayoutINS4_7SwizzleILi3ELi4ELi3EEENS4_18smem_ptr_flag_bitsILi16EEENSU_INS5_IJNSA_ILi8EEESG_EEENS5_IJSG_SC_EEEEEEEvNS4_8identityES12_S1C_vS1D_EENS_8epilogue10collective6detail29Sm90TmaWarpSpecializedAdapterINS1G_15DefaultEpilogueISJ_SK_SK_NS1F_6thread17LinearCombinationISJ_Li1EffLNS1K_9ScaleType4KindE0ELNS_15FloatRoundStyleE2ESJ_EENS1_15EpilogueDefaultEEEEEvvEEEEvNT_6ParamsE:
	.zero		1664


//--------------------- SYMBOLS --------------------------

	.type		.nv.reservedSmem.offset0,@object
	.size		.nv.reservedSmem.offset0,0x4
	.type		__assertfail,@function
